	.target	sm_90a

	.elftype	@"ET_EXEC"


//--------------------- .note.nv.tkinfo           --------------------------
	.section	.note.nv.tkinfo,"",@"SHT_NOTE"
	.sectionflags	@"SHF_NOTE_NV_TKINFO"
	.tkinfo
        /*0018*/ 	.word	0x00000002
        /*0030*/ 	.string	""
        /*0030*/ 	.string	"ptxas"
        /*0030*/ 	.string	"Cuda compilation tools, release 13.0, V13.0.88"
        /*0030*/ 	.string	"Build cuda_13.0.r13.0/compiler.36424714_0"
        /*0030*/ 	.string	"-arch sm_90a -m 64 "



//--------------------- .note.nv.cuinfo           --------------------------
	.section	.note.nv.cuinfo,"",@"SHT_NOTE"
	.sectionflags	@"SHF_NOTE_NV_CUINFO"
        /*0018*/ 	.short	0x0002
        /*001a*/ 	.short	0x005a
        /*001c*/ 	.short	0x0082
	.zero		2


//--------------------- .nv.info                  --------------------------
	.section	.nv.info,"",@"SHT_CUDA_INFO"
	.align	4


	//----- nvinfo : EIATTR_REGCOUNT
	.align		4
        /*0000*/ 	.byte	0x04, 0x2f
        /*0002*/ 	.short	(.L_15 - .L_14)
	.align		4
.L_14:
        /*0004*/ 	.word	index@(_ZN7cutlass13device_kernelINS_4gemm6kernel13GemmUniversalIN4cute5tupleIJiiiiEEENS1_10collective13CollectiveMmaINS1_34MainloopSm90TmaGmmaWarpSpecializedILi18ENS5_IJNS4_1CILi2EEESB_NSA_ILi1EEEEEENS1_35KernelTmaWarpSpecializedCooperativeEEENS5_IJNSA_ILi128EEENSA_ILi64EEENSA_ILi32EEEEEENS_6half_tENS5_IJlSC_lEEESK_SL_NS4_8TiledMMAINS4_8MMA_AtomIJNS4_4SM904GMMA25MMA_64x64x16_F32F16F16_SSILNSP_5MajorE0ELSR_0ELNSP_7ScaleInE1ELSS_1EEEEEENS4_6LayoutINS5_IJSB_SC_SC_EEENS5_IJSC_NSA_ILi0EEESX_EEEEENS5_IJNS4_10UnderscoreES10_S10_EEEEENS4_23SM90_TMA_LOAD_MULTICASTENS4_14ComposedLayoutINS4_7SwizzleILi2ELi4ELi3EEENS4_18smem_ptr_flag_bitsILi16EEENSV_INS5_IJNSA_ILi8EEESI_EEENS5_IJSI_SC_EEEEEEEvNS4_8identityES13_S1D_vS1E_EENS_8epilogue10collective6detail29Sm90TmaWarpSpecializedAdapterINS1H_15DefaultEpilogueISK_SL_SL_NS1G_6thread17LinearCombinationISK_Li1EffLNS1L_9ScaleType4KindE0ELNS_15FloatRoundStyleE2ESK_EENS1_15EpilogueDefaultEEEEEvvEEEEvNT_6ParamsE)
        /*0008*/ 	.word	0x000000a8


	//----- nvinfo : EIATTR_FRAME_SIZE
	.align		4
.L_15:
        /*000c*/ 	.byte	0x04, 0x11
        /*000e*/ 	.short	(.L_17 - .L_16)
	.align		4
.L_16:
        /*0010*/ 	.word	index@(_ZN7cutlass13device_kernelINS_4gemm6kernel13GemmUniversalIN4cute5tupleIJiiiiEEENS1_10collective13CollectiveMmaINS1_34MainloopSm90TmaGmmaWarpSpecializedILi18ENS5_IJNS4_1CILi2EEESB_NSA_ILi1EEEEEENS1_35KernelTmaWarpSpecializedCooperativeEEENS5_IJNSA_ILi128EEENSA_ILi64EEENSA_ILi32EEEEEENS_6half_tENS5_IJlSC_lEEESK_SL_NS4_8TiledMMAINS4_8MMA_AtomIJNS4_4SM904GMMA25MMA_64x64x16_F32F16F16_SSILNSP_5MajorE0ELSR_0ELNSP_7ScaleInE1ELSS_1EEEEEENS4_6LayoutINS5_IJSB_SC_SC_EEENS5_IJSC_NSA_ILi0EEESX_EEEEENS5_IJNS4_10UnderscoreES10_S10_EEEEENS4_23SM90_TMA_LOAD_MULTICASTENS4_14ComposedLayoutINS4_7SwizzleILi2ELi4ELi3EEENS4_18smem_ptr_flag_bitsILi16EEENSV_INS5_IJNSA_ILi8EEESI_EEENS5_IJSI_SC_EEEEEEEvNS4_8identityES13_S1D_vS1E_EENS_8epilogue10collective6detail29Sm90TmaWarpSpecializedAdapterINS1H_15DefaultEpilogueISK_SL_SL_NS1G_6thread17LinearCombinationISK_Li1EffLNS1L_9ScaleType4KindE0ELNS_15FloatRoundStyleE2ESK_EENS1_15EpilogueDefaultEEEEEvvEEEEvNT_6ParamsE)
        /*0014*/ 	.word	0x00000000


	//----- nvinfo : EIATTR_MIN_STACK_SIZE
	.align		4
.L_17:
        /*0018*/ 	.byte	0x04, 0x12
        /*001a*/ 	.short	(.L_19 - .L_18)
	.align		4
.L_18:
        /*001c*/ 	.word	index@(_ZN7cutlass13device_kernelINS_4gemm6kernel13GemmUniversalIN4cute5tupleIJiiiiEEENS1_10collective13CollectiveMmaINS1_34MainloopSm90TmaGmmaWarpSpecializedILi18ENS5_IJNS4_1CILi2EEESB_NSA_ILi1EEEEEENS1_35KernelTmaWarpSpecializedCooperativeEEENS5_IJNSA_ILi128EEENSA_ILi64EEENSA_ILi32EEEEEENS_6half_tENS5_IJlSC_lEEESK_SL_NS4_8TiledMMAINS4_8MMA_AtomIJNS4_4SM904GMMA25MMA_64x64x16_F32F16F16_SSILNSP_5MajorE0ELSR_0ELNSP_7ScaleInE1ELSS_1EEEEEENS4_6LayoutINS5_IJSB_SC_SC_EEENS5_IJSC_NSA_ILi0EEESX_EEEEENS5_IJNS4_10UnderscoreES10_S10_EEEEENS4_23SM90_TMA_LOAD_MULTICASTENS4_14ComposedLayoutINS4_7SwizzleILi2ELi4ELi3EEENS4_18smem_ptr_flag_bitsILi16EEENSV_INS5_IJNSA_ILi8EEESI_EEENS5_IJSI_SC_EEEEEEEvNS4_8identityES13_S1D_vS1E_EENS_8epilogue10collective6detail29Sm90TmaWarpSpecializedAdapterINS1H_15DefaultEpilogueISK_SL_SL_NS1G_6thread17LinearCombinationISK_Li1EffLNS1L_9ScaleType4KindE0ELNS_15FloatRoundStyleE2ESK_EENS1_15EpilogueDefaultEEEEEvvEEEEvNT_6ParamsE)
        /*0020*/ 	.word	0x00000000
.L_19:


//--------------------- .nv.compat                --------------------------
	.section	.nv.compat,"",@"SHT_CUDA_COMPAT_INFO"
	.align	4
        /*0000*/ 	.byte	0x02, 0x09, 0x01, 0x00, 0x02, 0x02, 0x04, 0x00, 0x02, 0x05, 0x05, 0x00, 0x03, 0x07, 0x01, 0x01
        /*0010*/ 	.byte	0x02, 0x03, 0x01, 0x00, 0x02, 0x06, 0x01, 0x00, 0x04, 0x0b, 0x08, 0x00, 0x00, 0x00, 0x00, 0x00
        /*0020*/ 	.byte	0x00, 0x00, 0x00, 0x00


//--------------------- .nv.info._ZN7cutlass13device_kernelINS_4gemm6kernel13GemmUniversalIN4cute5tupleIJiiiiEEENS1_10collective13CollectiveMmaINS1_34MainloopSm90TmaGmmaWarpSpecializedILi18ENS5_IJNS4_1CILi2EEESB_NSA_ILi1EEEEEENS1_35KernelTmaWarpSpecializedCooperativeEEENS5_IJNSA_ILi128EEENSA_ILi64EEENSA_ILi32EEEEEENS_6half_tENS5_IJlSC_lEEESK_SL_NS4_8TiledMMAINS4_8MMA_AtomIJNS4_4SM904GMMA25MMA_64x64x16_F32F16F16_SSILNSP_5MajorE0ELSR_0ELNSP_7ScaleInE1ELSS_1EEEEEENS4_6LayoutINS5_IJSB_SC_SC_EEENS5_IJSC_NSA_ILi0EEESX_EEEEENS5_IJNS4_10UnderscoreES10_S10_EEEEENS4_23SM90_TMA_LOAD_MULTICASTENS4_14ComposedLayoutINS4_7SwizzleILi2ELi4ELi3EEENS4_18smem_ptr_flag_bitsILi16EEENSV_INS5_IJNSA_ILi8EEESI_EEENS5_IJSI_SC_EEEEEEEvNS4_8identityES13_S1D_vS1E_EENS_8epilogue10collective6detail29Sm90TmaWarpSpecializedAdapterINS1H_15DefaultEpilogueISK_SL_SL_NS1G_6thread17LinearCombinationISK_Li1EffLNS1L_9ScaleType4KindE0ELNS_15FloatRoundStyleE2ESK_EENS1_15EpilogueDefaultEEEEEvvEEEEvNT_6ParamsE --------------------------
	.section	.nv.info._ZN7cutlass13device_kernelINS_4gemm6kernel13GemmUniversalIN4cute5tupleIJiiiiEEENS1_10collective13CollectiveMmaINS1_34MainloopSm90TmaGmmaWarpSpecializedILi18ENS5_IJNS4_1CILi2EEESB_NSA_ILi1EEEEEENS1_35KernelTmaWarpSpecializedCooperativeEEENS5_IJNSA_ILi128EEENSA_ILi64EEENSA_ILi32EEEEEENS_6half_tENS5_IJlSC_lEEESK_SL_NS4_8TiledMMAINS4_8MMA_AtomIJNS4_4SM904GMMA25MMA_64x64x16_F32F16F16_SSILNSP_5MajorE0ELSR_0ELNSP_7ScaleInE1ELSS_1EEEEEENS4_6LayoutINS5_IJSB_SC_SC_EEENS5_IJSC_NSA_ILi0EEESX_EEEEENS5_IJNS4_10UnderscoreES10_S10_EEEEENS4_23SM90_TMA_LOAD_MULTICASTENS4_14ComposedLayoutINS4_7SwizzleILi2ELi4ELi3EEENS4_18smem_ptr_flag_bitsILi16EEENSV_INS5_IJNSA_ILi8EEESI_EEENS5_IJSI_SC_EEEEEEEvNS4_8identityES13_S1D_vS1E_EENS_8epilogue10collective6detail29Sm90TmaWarpSpecializedAdapterINS1H_15DefaultEpilogueISK_SL_SL_NS1G_6thread17LinearCombinationISK_Li1EffLNS1L_9ScaleType4KindE0ELNS_15FloatRoundStyleE2ESK_EENS1_15EpilogueDefaultEEEEEvvEEEEvNT_6ParamsE,"",@"SHT_CUDA_INFO"
	.sectionflags	@""
	.align	4


	//----- nvinfo : EIATTR_CUDA_API_VERSION
	.align		4
        /*0000*/ 	.byte	0x04, 0x37
        /*0002*/ 	.short	(.L_21 - .L_20)
.L_20:
        /*0004*/ 	.word	0x00000082


	//----- nvinfo : EIATTR_KPARAM_INFO
	.align		4
.L_21:
        /*0008*/ 	.byte	0x04, 0x17
        /*000a*/ 	.short	(.L_23 - .L_22)
.L_22:
        /*000c*/ 	.word	0x00000000
        /*0010*/ 	.short	0x0000
        /*0012*/ 	.short	0x0070
        /*0014*/ 	.byte	0x00, 0xf0, 0x01, 0x10


	//----- nvinfo : EIATTR_SPARSE_MMA_MASK
	.align		4
.L_23:
        /*0018*/ 	.byte	0x03, 0x50
        /*001a*/ 	.short	0x0000


	//----- nvinfo : EIATTR_MAXREG_COUNT
	.align		4
        /*001c*/ 	.byte	0x03, 0x1b
        /*001e*/ 	.short	0x00a8


	//----- nvinfo : EIATTR_NUM_BARRIERS
	.align		4
        /*0020*/ 	.byte	0x02, 0x4c
        /*0022*/ 	.byte	0x01
	.zero		1


	//----- nvinfo : EIATTR_EXTERNS
	.align		4
        /*0024*/ 	.byte	0x04, 0x0f
        /*0026*/ 	.short	(.L_25 - .L_24)


	//   ....[0]....
	.align		4
.L_24:
        /*0028*/ 	.word	index@(__assertfail)


	//----- nvinfo : EIATTR_MERCURY_ISA_VERSION
	.align		4
.L_25:
        /*002c*/ 	.byte	0x03, 0x5f
        /*002e*/ 	.short	0x0101


	//----- nvinfo : EIATTR_INT_WARP_WIDE_INSTR_OFFSETS
	.align		4
        /*0030*/ 	.byte	0x04, 0x31
        /*0032*/ 	.short	(.L_27 - .L_26)


	//   ....[0]....
.L_26:
        /*0034*/ 	.word	0x00000670


	//   ....[1]....
        /*0038*/ 	.word	0x000006a0


	//   ....[2]....
        /*003c*/ 	.word	0x00000860


	//----- nvinfo : EIATTR_COOP_GROUP_MASK_REGIDS
	.align		4
.L_27:
        /*0040*/ 	.byte	0x04, 0x29
        /*0042*/ 	.short	(.L_29 - .L_28)


	//   ....[0]....
.L_28:
        /*0044*/ 	.word	0xffffffff


	//   ....[1]....
        /*0048*/ 	.word	0xffffffff


	//   ....[2]....
        /*004c*/ 	.word	0xffffffff


	//   ....[3]....
        /*0050*/ 	.word	0xffffffff


	//   ....[4]....
        /*0054*/ 	.word	0xffffffff


	//   ....[5]....
        /*0058*/ 	.word	0xffffffff


	//----- nvinfo : EIATTR_COOP_GROUP_INSTR_OFFSETS
	.align		4
.L_29:
        /*005c*/ 	.byte	0x04, 0x28
        /*005e*/ 	.short	(.L_31 - .L_30)


	//   ....[0]....
.L_30:
        /*0060*/ 	.word	0x00000060


	//   ....[1]....
        /*0064*/ 	.word	0x00000070


	//   ....[2]....
        /*0068*/ 	.word	0x00000130


	//   ....[3]....
        /*006c*/ 	.word	0x000004c0


	//   ....[4]....
        /*0070*/ 	.word	0x000009e0


	//   ....[5]....
        /*0074*/ 	.word	0x00001420


	//----- nvinfo : EIATTR_REG_RECONFIG
	.align		4
.L_31:
        /*0078*/ 	.byte	0x01, 0x54
	.zero		2


	//----- nvinfo : EIATTR_SYSCALL_OFFSETS
	.align		4
        /*007c*/ 	.byte	0x04, 0x46
        /*007e*/ 	.short	(.L_33 - .L_32)


	//   ....[0]....
.L_32:
        /*0080*/ 	.word	0x000015e0


	//----- nvinfo : EIATTR_MBARRIER_INSTR_OFFSETS
	.align		4
.L_33:
        /*0084*/ 	.byte	0x04, 0x39
        /*0086*/ 	.short	(.L_35 - .L_34)


	//   ....[0]....
.L_34:
        /*0088*/ 	.word	0x00000250
        /*008c*/ 	.word	0x000000ff
        /*0090*/ 	.word	0x00000000
        /*0094*/ 	.short	0x0100
        /*0096*/ 	.byte	0x08
	.zero		1


	//   ....[1]....
        /*0098*/ 	.word	0x00000260
        /*009c*/ 	.word	0x000000ff
        /*00a0*/ 	.word	0x00000090
        /*00a4*/ 	.short	0x0100
        /*00a6*/ 	.byte	0x08
	.zero		1


	//   ....[2]....
        /*00a8*/ 	.word	0x00000270
        /*00ac*/ 	.word	0x000000ff
        /*00b0*/ 	.word	0x00000008
        /*00b4*/ 	.short	0x0100
        /*00b6*/ 	.byte	0x08
	.zero		1


	//   ....[3]....
        /*00b8*/ 	.word	0x00000280
        /*00bc*/ 	.word	0x000000ff
        /*00c0*/ 	.word	0x00000098
        /*00c4*/ 	.short	0x0100
        /*00c6*/ 	.byte	0x08
	.zero		1


	//   ....[4]....
        /*00c8*/ 	.word	0x00000290
        /*00cc*/ 	.word	0x000000ff
        /*00d0*/ 	.word	0x00000010
        /*00d4*/ 	.short	0x0100
        /*00d6*/ 	.byte	0x08
	.zero		1


	//   ....[5]....
        /*00d8*/ 	.word	0x000002a0
        /*00dc*/ 	.word	0x000000ff
        /*00e0*/ 	.word	0x000000a0
        /*00e4*/ 	.short	0x0100
        /*00e6*/ 	.byte	0x08
	.zero		1


	//   ....[6]....
        /*00e8*/ 	.word	0x000002b0
        /*00ec*/ 	.word	0x000000ff
        /*00f0*/ 	.word	0x00000018
        /*00f4*/ 	.short	0x0100
        /*00f6*/ 	.byte	0x08
	.zero		1


	//   ....[7]....
        /*00f8*/ 	.word	0x000002c0
        /*00fc*/ 	.word	0x000000ff
        /*0100*/ 	.word	0x000000a8
        /*0104*/ 	.short	0x0100
        /*0106*/ 	.byte	0x08
	.zero		1


	//   ....[8]....
        /*0108*/ 	.word	0x000002d0
        /*010c*/ 	.word	0x000000ff
        /*0110*/ 	.word	0x00000020
        /*0114*/ 	.short	0x0100
        /*0116*/ 	.byte	0x08
	.zero		1


	//   ....[9]....
        /*0118*/ 	.word	0x000002e0
        /*011c*/ 	.word	0x000000ff
        /*0120*/ 	.word	0x000000b0
        /*0124*/ 	.short	0x0100
        /*0126*/ 	.byte	0x08
	.zero		1


	//   ....[10]....
        /*0128*/ 	.word	0x000002f0
        /*012c*/ 	.word	0x000000ff
        /*0130*/ 	.word	0x00000028
        /*0134*/ 	.short	0x0100
        /*0136*/ 	.byte	0x08
	.zero		1


	//   ....[11]....
        /*0138*/ 	.word	0x00000300
        /*013c*/ 	.word	0x000000ff
        /*0140*/ 	.word	0x000000b8
        /*0144*/ 	.short	0x0100
        /*0146*/ 	.byte	0x08
	.zero		1


	//   ....[12]....
        /*0148*/ 	.word	0x00000310
        /*014c*/ 	.word	0x000000ff
        /*0150*/ 	.word	0x00000030
        /*0154*/ 	.short	0x0100
        /*0156*/ 	.byte	0x08
	.zero		1


	//   ....[13]....
        /*0158*/ 	.word	0x00000320
        /*015c*/ 	.word	0x000000ff
        /*0160*/ 	.word	0x000000c0
        /*0164*/ 	.short	0x0100
        /*0166*/ 	.byte	0x08
	.zero		1


	//   ....[14]....
        /*0168*/ 	.word	0x00000330
        /*016c*/ 	.word	0x000000ff
        /*0170*/ 	.word	0x00000038
        /*0174*/ 	.short	0x0100
        /*0176*/ 	.byte	0x08
	.zero		1


	//   ....[15]....
        /*0178*/ 	.word	0x00000340
        /*017c*/ 	.word	0x000000ff
        /*0180*/ 	.word	0x000000c8
        /*0184*/ 	.short	0x0100
        /*0186*/ 	.byte	0x08
	.zero		1


	//   ....[16]....
        /*0188*/ 	.word	0x00000350
        /*018c*/ 	.word	0x000000ff
        /*0190*/ 	.word	0x00000040
        /*0194*/ 	.short	0x0100
        /*0196*/ 	.byte	0x08
	.zero		1


	//   ....[17]....
        /*0198*/ 	.word	0x00000360
        /*019c*/ 	.word	0x000000ff
        /*01a0*/ 	.word	0x000000d0
        /*01a4*/ 	.short	0x0100
        /*01a6*/ 	.byte	0x08
	.zero		1


	//   ....[18]....
        /*01a8*/ 	.word	0x00000370
        /*01ac*/ 	.word	0x000000ff
        /*01b0*/ 	.word	0x00000048
        /*01b4*/ 	.short	0x0100
        /*01b6*/ 	.byte	0x08
	.zero		1


	//   ....[19]....
        /*01b8*/ 	.word	0x00000380
        /*01bc*/ 	.word	0x000000ff
        /*01c0*/ 	.word	0x000000d8
        /*01c4*/ 	.short	0x0100
        /*01c6*/ 	.byte	0x08
	.zero		1


	//   ....[20]....
        /*01c8*/ 	.word	0x00000390
        /*01cc*/ 	.word	0x000000ff
        /*01d0*/ 	.word	0x00000050
        /*01d4*/ 	.short	0x0100
        /*01d6*/ 	.byte	0x08
	.zero		1


	//   ....[21]....
        /*01d8*/ 	.word	0x000003a0
        /*01dc*/ 	.word	0x000000ff
        /*01e0*/ 	.word	0x000000e0
        /*01e4*/ 	.short	0x0100
        /*01e6*/ 	.byte	0x08
	.zero		1


	//   ....[22]....
        /*01e8*/ 	.word	0x000003b0
        /*01ec*/ 	.word	0x000000ff
        /*01f0*/ 	.word	0x00000058
        /*01f4*/ 	.short	0x0100
        /*01f6*/ 	.byte	0x08
	.zero		1


	//   ....[23]....
        /*01f8*/ 	.word	0x000003c0
        /*01fc*/ 	.word	0x000000ff
        /*0200*/ 	.word	0x000000e8
        /*0204*/ 	.short	0x0100
        /*0206*/ 	.byte	0x08
	.zero		1


	//   ....[24]....
        /*0208*/ 	.word	0x000003d0
        /*020c*/ 	.word	0x000000ff
        /*0210*/ 	.word	0x00000060
        /*0214*/ 	.short	0x0100
        /*0216*/ 	.byte	0x08
	.zero		1


	//   ....[25]....
        /*0218*/ 	.word	0x000003e0
        /*021c*/ 	.word	0x000000ff
        /*0220*/ 	.word	0x000000f0
        /*0224*/ 	.short	0x0100
        /*0226*/ 	.byte	0x08
	.zero		1


	//   ....[26]....
        /*0228*/ 	.word	0x000003f0
        /*022c*/ 	.word	0x000000ff
        /*0230*/ 	.word	0x00000068
        /*0234*/ 	.short	0x0100
        /*0236*/ 	.byte	0x08
	.zero		1


	//   ....[27]....
        /*0238*/ 	.word	0x00000400
        /*023c*/ 	.word	0x000000ff
        /*0240*/ 	.word	0x000000f8
        /*0244*/ 	.short	0x0100
        /*0246*/ 	.byte	0x08
	.zero		1


	//   ....[28]....
        /*0248*/ 	.word	0x00000410
        /*024c*/ 	.word	0x000000ff
        /*0250*/ 	.word	0x00000070
        /*0254*/ 	.short	0x0100
        /*0256*/ 	.byte	0x08
	.zero		1


	//   ....[29]....
        /*0258*/ 	.word	0x00000420
        /*025c*/ 	.word	0x000000ff
        /*0260*/ 	.word	0x00000100
        /*0264*/ 	.short	0x0100
        /*0266*/ 	.byte	0x08
	.zero		1


	//   ....[30]....
        /*0268*/ 	.word	0x00000430
        /*026c*/ 	.word	0x000000ff
        /*0270*/ 	.word	0x00000078
        /*0274*/ 	.short	0x0100
        /*0276*/ 	.byte	0x08
	.zero		1


	//   ....[31]....
        /*0278*/ 	.word	0x00000440
        /*027c*/ 	.word	0x000000ff
        /*0280*/ 	.word	0x00000108
        /*0284*/ 	.short	0x0100
        /*0286*/ 	.byte	0x08
	.zero		1


	//   ....[32]....
        /*0288*/ 	.word	0x00000450
        /*028c*/ 	.word	0x000000ff
        /*0290*/ 	.word	0x00000080
        /*0294*/ 	.short	0x0100
        /*0296*/ 	.byte	0x08
	.zero		1


	//   ....[33]....
        /*0298*/ 	.word	0x00000460
        /*029c*/ 	.word	0x000000ff
        /*02a0*/ 	.word	0x00000110
        /*02a4*/ 	.short	0x0100
        /*02a6*/ 	.byte	0x08
	.zero		1


	//   ....[34]....
        /*02a8*/ 	.word	0x00000470
        /*02ac*/ 	.word	0x000000ff
        /*02b0*/ 	.word	0x00000088
        /*02b4*/ 	.short	0x0100
        /*02b6*/ 	.byte	0x08
	.zero		1


	//   ....[35]....
        /*02b8*/ 	.word	0x00000480
        /*02bc*/ 	.word	0x000000ff
        /*02c0*/ 	.word	0x00000118
        /*02c4*/ 	.short	0x0100
        /*02c6*/ 	.byte	0x08
	.zero		1


	//   ....[36]....
        /*02c8*/ 	.word	0x000008e0
        /*02cc*/ 	.word	0x000000ff
        /*02d0*/ 	.word	0x00000130
        /*02d4*/ 	.short	0x0100
        /*02d6*/ 	.byte	0x06
	.zero		1


	//   ....[37]....
        /*02d8*/ 	.word	0x00000970
        /*02dc*/ 	.word	0x000000ff
        /*02e0*/ 	.word	0x00000138
        /*02e4*/ 	.short	0x0100
        /*02e6*/ 	.byte	0x06
	.zero		1


	//   ....[38]....
        /*02e8*/ 	.word	0x000016a0
        /*02ec*/ 	.word	0x00000003
        /*02f0*/ 	.word	0x00000000
        /*02f4*/ 	.short	0x010a
        /*02f6*/ 	.byte	0x3f
	.zero		1


	//   ....[39]....
        /*02f8*/ 	.word	0x000016e0
        /*02fc*/ 	.word	0x00000003
        /*0300*/ 	.word	0x00000000
        /*0304*/ 	.short	0x010a
        /*0306*/ 	.byte	0x3f
	.zero		1


	//   ....[40]....
        /*0308*/ 	.word	0x000019b0
        /*030c*/ 	.word	0x00000005
        /*0310*/ 	.word	0x00000000
        /*0314*/ 	.short	0x010a
        /*0316*/ 	.byte	0x3f
	.zero		1


	//   ....[41]....
        /*0318*/ 	.word	0x000019f0
        /*031c*/ 	.word	0x00000005
        /*0320*/ 	.word	0x00000000
        /*0324*/ 	.short	0x010a
        /*0326*/ 	.byte	0x3f
	.zero		1


	//   ....[42]....
        /*0328*/ 	.word	0x00001b50
        /*032c*/ 	.word	0x00000005
        /*0330*/ 	.word	0x00000000
        /*0334*/ 	.short	0x0101
        /*0336*/ 	.byte	0x3f
	.zero		1


	//   ....[43]....
        /*0338*/ 	.word	0x00001d70
        /*033c*/ 	.word	0x00000003
        /*0340*/ 	.word	0x00000000
        /*0344*/ 	.short	0x0101
        /*0346*/ 	.byte	0x3f
	.zero		1


	//   ....[44]....
        /*0348*/ 	.word	0x00005350
        /*034c*/ 	.word	0x0000000e
        /*0350*/ 	.word	0x00000090
        /*0354*/ 	.short	0x010a
        /*0356*/ 	.byte	0x3f
	.zero		1


	//   ....[45]....
        /*0358*/ 	.word	0x00005700
        /*035c*/ 	.word	0x00000006
        /*0360*/ 	.word	0x00000138
        /*0364*/ 	.short	0x0101
        /*0366*/ 	.byte	0x3f
	.zero		1


	//   ....[46]....
        /*0368*/ 	.word	0x00005e30
        /*036c*/ 	.word	0x00000007
        /*0370*/ 	.word	0x00000000
        /*0374*/ 	.short	0x010a
        /*0376*/ 	.byte	0x3f
	.zero		1


	//   ....[47]....
        /*0378*/ 	.word	0x00005eb0
        /*037c*/ 	.word	0x00000009
        /*0380*/ 	.word	0x00000000
        /*0384*/ 	.short	0x010a
        /*0386*/ 	.byte	0x3f
	.zero		1


	//   ....[48]....
        /*0388*/ 	.word	0x00005f40
        /*038c*/ 	.word	0x00000006
        /*0390*/ 	.word	0x00000000
        /*0394*/ 	.short	0x010a
        /*0396*/ 	.byte	0x3f
	.zero		1


	//   ....[49]....
        /*0398*/ 	.word	0x00005fd0
        /*039c*/ 	.word	0x00000009
        /*03a0*/ 	.word	0x00000000
        /*03a4*/ 	.short	0x010a
        /*03a6*/ 	.byte	0x3f
	.zero		1


	//   ....[50]....
        /*03a8*/ 	.word	0x00006060
        /*03ac*/ 	.word	0x00000006
        /*03b0*/ 	.word	0x00000000
        /*03b4*/ 	.short	0x010a
        /*03b6*/ 	.byte	0x3f
	.zero		1


	//   ....[51]....
        /*03b8*/ 	.word	0x000060f0
        /*03bc*/ 	.word	0x00000009
        /*03c0*/ 	.word	0x00000000
        /*03c4*/ 	.short	0x010a
        /*03c6*/ 	.byte	0x3f
	.zero		1


	//   ....[52]....
        /*03c8*/ 	.word	0x00006180
        /*03cc*/ 	.word	0x00000006
        /*03d0*/ 	.word	0x00000000
        /*03d4*/ 	.short	0x010a
        /*03d6*/ 	.byte	0x3f
	.zero		1


	//   ....[53]....
        /*03d8*/ 	.word	0x00006210
        /*03dc*/ 	.word	0x00000009
        /*03e0*/ 	.word	0x00000000
        /*03e4*/ 	.short	0x010a
        /*03e6*/ 	.byte	0x3f
	.zero		1


	//   ....[54]....
        /*03e8*/ 	.word	0x000062a0
        /*03ec*/ 	.word	0x00000006
        /*03f0*/ 	.word	0x00000000
        /*03f4*/ 	.short	0x010a
        /*03f6*/ 	.byte	0x3f
	.zero		1


	//   ....[55]....
        /*03f8*/ 	.word	0x00006330
        /*03fc*/ 	.word	0x00000009
        /*0400*/ 	.word	0x00000000
        /*0404*/ 	.short	0x010a
        /*0406*/ 	.byte	0x3f
	.zero		1


	//   ....[56]....
        /*0408*/ 	.word	0x000063c0
        /*040c*/ 	.word	0x00000006
        /*0410*/ 	.word	0x00000000
        /*0414*/ 	.short	0x010a
        /*0416*/ 	.byte	0x3f
	.zero		1


	//   ....[57]....
        /*0418*/ 	.word	0x00006450
        /*041c*/ 	.word	0x00000009
        /*0420*/ 	.word	0x00000000
        /*0424*/ 	.short	0x010a
        /*0426*/ 	.byte	0x3f
	.zero		1


	//   ....[58]....
        /*0428*/ 	.word	0x000064e0
        /*042c*/ 	.word	0x00000006
        /*0430*/ 	.word	0x00000000
        /*0434*/ 	.short	0x010a
        /*0436*/ 	.byte	0x3f
	.zero		1


	//   ....[59]....
        /*0438*/ 	.word	0x00006570
        /*043c*/ 	.word	0x00000009
        /*0440*/ 	.word	0x00000000
        /*0444*/ 	.short	0x010a
        /*0446*/ 	.byte	0x3f
	.zero		1


	//   ....[60]....
        /*0448*/ 	.word	0x00006600
        /*044c*/ 	.word	0x00000006
        /*0450*/ 	.word	0x00000000
        /*0454*/ 	.short	0x010a
        /*0456*/ 	.byte	0x3f
	.zero		1


	//   ....[61]....
        /*0458*/ 	.word	0x00006690
        /*045c*/ 	.word	0x00000009
        /*0460*/ 	.word	0x00000000
        /*0464*/ 	.short	0x010a
        /*0466*/ 	.byte	0x3f
	.zero		1


	//   ....[62]....
        /*0468*/ 	.word	0x00006720
        /*046c*/ 	.word	0x00000006
        /*0470*/ 	.word	0x00000000
        /*0474*/ 	.short	0x010a
        /*0476*/ 	.byte	0x3f
	.zero		1


	//   ....[63]....
        /*0478*/ 	.word	0x000067b0
        /*047c*/ 	.word	0x00000003
        /*0480*/ 	.word	0x00000000
        /*0484*/ 	.short	0x010a
        /*0486*/ 	.byte	0x3f
	.zero		1


	//   ....[64]....
        /*0488*/ 	.word	0x00006810
        /*048c*/ 	.word	0x00000003
        /*0490*/ 	.word	0x00000000
        /*0494*/ 	.short	0x010a
        /*0496*/ 	.byte	0x3f
	.zero		1


	//   ....[65]....
        /*0498*/ 	.word	0x00006860
        /*049c*/ 	.word	0x00000005
        /*04a0*/ 	.word	0x00000000
        /*04a4*/ 	.short	0x010a
        /*04a6*/ 	.byte	0x3f
	.zero		1


	//   ....[66]....
        /*04a8*/ 	.word	0x00006930
        /*04ac*/ 	.word	0x0000000e
        /*04b0*/ 	.word	0x00000090
        /*04b4*/ 	.short	0x010a
        /*04b6*/ 	.byte	0x3f
	.zero		1


	//   ....[67]....
        /*04b8*/ 	.word	0x00006a00
        /*04bc*/ 	.word	0x00000007
        /*04c0*/ 	.word	0x00000000
        /*04c4*/ 	.short	0x010a
        /*04c6*/ 	.byte	0x3f
	.zero		1


	//   ....[68]....
        /*04c8*/ 	.word	0x00006a50
        /*04cc*/ 	.word	0x00000009
        /*04d0*/ 	.word	0x00000000
        /*04d4*/ 	.short	0x010a
        /*04d6*/ 	.byte	0x3f
	.zero		1


	//   ....[69]....
        /*04d8*/ 	.word	0x00006aa0
        /*04dc*/ 	.word	0x00000006
        /*04e0*/ 	.word	0x00000000
        /*04e4*/ 	.short	0x010a
        /*04e6*/ 	.byte	0x3f
	.zero		1


	//   ....[70]....
        /*04e8*/ 	.word	0x00006af0
        /*04ec*/ 	.word	0x00000009
        /*04f0*/ 	.word	0x00000000
        /*04f4*/ 	.short	0x010a
        /*04f6*/ 	.byte	0x3f
	.zero		1


	//   ....[71]....
        /*04f8*/ 	.word	0x00006b40
        /*04fc*/ 	.word	0x00000006
        /*0500*/ 	.word	0x00000000
        /*0504*/ 	.short	0x010a
        /*0506*/ 	.byte	0x3f
	.zero		1


	//   ....[72]....
        /*0508*/ 	.word	0x00006b90
        /*050c*/ 	.word	0x00000009
        /*0510*/ 	.word	0x00000000
        /*0514*/ 	.short	0x010a
        /*0516*/ 	.byte	0x3f
	.zero		1


	//   ....[73]....
        /*0518*/ 	.word	0x00006be0
        /*051c*/ 	.word	0x00000006
        /*0520*/ 	.word	0x00000000
        /*0524*/ 	.short	0x010a
        /*0526*/ 	.byte	0x3f
	.zero		1


	//   ....[74]....
        /*0528*/ 	.word	0x00006c30
        /*052c*/ 	.word	0x00000009
        /*0530*/ 	.word	0x00000000
        /*0534*/ 	.short	0x010a
        /*0536*/ 	.byte	0x3f
	.zero		1


	//   ....[75]....
        /*0538*/ 	.word	0x00006c80
        /*053c*/ 	.word	0x00000006
        /*0540*/ 	.word	0x00000000
        /*0544*/ 	.short	0x010a
        /*0546*/ 	.byte	0x3f
	.zero		1


	//   ....[76]....
        /*0548*/ 	.word	0x00006cd0
        /*054c*/ 	.word	0x00000009
        /*0550*/ 	.word	0x00000000
        /*0554*/ 	.short	0x010a
        /*0556*/ 	.byte	0x3f
	.zero		1


	//   ....[77]....
        /*0558*/ 	.word	0x00006d20
        /*055c*/ 	.word	0x00000006
        /*0560*/ 	.word	0x00000000
        /*0564*/ 	.short	0x010a
        /*0566*/ 	.byte	0x3f
	.zero		1


	//   ....[78]....
        /*0568*/ 	.word	0x00006d70
        /*056c*/ 	.word	0x00000009
        /*0570*/ 	.word	0x00000000
        /*0574*/ 	.short	0x010a
        /*0576*/ 	.byte	0x3f
	.zero		1


	//   ....[79]....
        /*0578*/ 	.word	0x00006dc0
        /*057c*/ 	.word	0x00000006
        /*0580*/ 	.word	0x00000000
        /*0584*/ 	.short	0x010a
        /*0586*/ 	.byte	0x3f
	.zero		1


	//   ....[80]....
        /*0588*/ 	.word	0x00006e10
        /*058c*/ 	.word	0x00000009
        /*0590*/ 	.word	0x00000000
        /*0594*/ 	.short	0x010a
        /*0596*/ 	.byte	0x3f
	.zero		1


	//   ....[81]....
        /*0598*/ 	.word	0x00006e60
        /*059c*/ 	.word	0x00000006
        /*05a0*/ 	.word	0x00000000
        /*05a4*/ 	.short	0x010a
        /*05a6*/ 	.byte	0x3f
	.zero		1


	//   ....[82]....
        /*05a8*/ 	.word	0x00006eb0
        /*05ac*/ 	.word	0x00000009
        /*05b0*/ 	.word	0x00000000
        /*05b4*/ 	.short	0x010a
        /*05b6*/ 	.byte	0x3f
	.zero		1


	//   ....[83]....
        /*05b8*/ 	.word	0x00006f00
        /*05bc*/ 	.word	0x00000006
        /*05c0*/ 	.word	0x00000000
        /*05c4*/ 	.short	0x010a
        /*05c6*/ 	.byte	0x3f
	.zero		1


	//----- nvinfo : EIATTR_NUM_MBARRIERS
	.align		4
.L_35:
        /*05c8*/ 	.byte	0x03, 0x38
        /*05ca*/ 	.short	0x0026


	//----- nvinfo : EIATTR_EXIT_INSTR_OFFSETS
	.align		4
        /*05cc*/ 	.byte	0x04, 0x1c
        /*05ce*/ 	.short	(.L_37 - .L_36)


	//   ....[0]....
.L_36:
        /*05d0*/ 	.word	0x00000b40


	//   ....[1]....
        /*05d4*/ 	.word	0x00001350


	//   ....[2]....
        /*05d8*/ 	.word	0x00004990


	//   ....[3]....
        /*05dc*/ 	.word	0x00004ef0


	//   ....[4]....
        /*05e0*/ 	.word	0x00006800


	//----- nvinfo : EIATTR_MAX_THREADS
	.align		4
.L_37:
        /*05e4*/ 	.byte	0x04, 0x05
        /*05e6*/ 	.short	(.L_39 - .L_38)
.L_38:
        /*05e8*/ 	.word	0x00000180
        /*05ec*/ 	.word	0x00000001
        /*05f0*/ 	.word	0x00000001


	//----- nvinfo : EIATTR_CRS_STACK_SIZE
	.align		4
.L_39:
        /*05f4*/ 	.byte	0x04, 0x1e
        /*05f6*/ 	.short	(.L_41 - .L_40)
.L_40:
        /*05f8*/ 	.word	0x00000000


	//----- nvinfo : EIATTR_CBANK_PARAM_SIZE
	.align		4
.L_41:
        /*05fc*/ 	.byte	0x03, 0x19
        /*05fe*/ 	.short	0x0470


	//----- nvinfo : EIATTR_PARAM_CBANK
	.align		4
        /*0600*/ 	.byte	0x04, 0x0a
        /*0602*/ 	.short	(.L_43 - .L_42)
	.align		4
.L_42:
        /*0604*/ 	.word	index@(.nv.constant0._ZN7cutlass13device_kernelINS_4gemm6kernel13GemmUniversalIN4cute5tupleIJiiiiEEENS1_10collective13CollectiveMmaINS1_34MainloopSm90TmaGmmaWarpSpecializedILi18ENS5_IJNS4_1CILi2EEESB_NSA_ILi1EEEEEENS1_35KernelTmaWarpSpecializedCooperativeEEENS5_IJNSA_ILi128EEENSA_ILi64EEENSA_ILi32EEEEEENS_6half_tENS5_IJlSC_lEEESK_SL_NS4_8TiledMMAINS4_8MMA_AtomIJNS4_4SM904GMMA25MMA_64x64x16_F32F16F16_SSILNSP_5MajorE0ELSR_0ELNSP_7ScaleInE1ELSS_1EEEEEENS4_6LayoutINS5_IJSB_SC_SC_EEENS5_IJSC_NSA_ILi0EEESX_EEEEENS5_IJNS4_10UnderscoreES10_S10_EEEEENS4_23SM90_TMA_LOAD_MULTICASTENS4_14ComposedLayoutINS4_7SwizzleILi2ELi4ELi3EEENS4_18smem_ptr_flag_bitsILi16EEENSV_INS5_IJNSA_ILi8EEESI_EEENS5_IJSI_SC_EEEEEEEvNS4_8identityES13_S1D_vS1E_EENS_8epilogue10collective6detail29Sm90TmaWarpSpecializedAdapterINS1H_15DefaultEpilogueISK_SL_SL_NS1G_6thread17LinearCombinationISK_Li1EffLNS1L_9ScaleType4KindE0ELNS_15FloatRoundStyleE2ESK_EENS1_15EpilogueDefaultEEEEEvvEEEEvNT_6ParamsE)
        /*0608*/ 	.short	0x0210
        /*060a*/ 	.short	0x0470


	//----- nvinfo : EIATTR_SW_WAR
	.align		4
.L_43:
        /*060c*/ 	.byte	0x04, 0x36
        /*060e*/ 	.short	(.L_45 - .L_44)
.L_44:
        /*0610*/ 	.word	0x00000008
.L_45:


//--------------------- .nv.callgraph             --------------------------
	.section	.nv.callgraph,"",@"SHT_CUDA_CALLGRAPH"
	.align	4
	.sectionentsize	8
	.align		4
        /*0000*/ 	.word	0x00000000
	.align		4
        /*0004*/ 	.word	0xffffffff
	.align		4
        /*0008*/ 	.word	index@(_ZN7cutlass13device_kernelINS_4gemm6kernel13GemmUniversalIN4cute5tupleIJiiiiEEENS1_10collective13CollectiveMmaINS1_34MainloopSm90TmaGmmaWarpSpecializedILi18ENS5_IJNS4_1CILi2EEESB_NSA_ILi1EEEEEENS1_35KernelTmaWarpSpecializedCooperativeEEENS5_IJNSA_ILi128EEENSA_ILi64EEENSA_ILi32EEEEEENS_6half_tENS5_IJlSC_lEEESK_SL_NS4_8TiledMMAINS4_8MMA_AtomIJNS4_4SM904GMMA25MMA_64x64x16_F32F16F16_SSILNSP_5MajorE0ELSR_0ELNSP_7ScaleInE1ELSS_1EEEEEENS4_6LayoutINS5_IJSB_SC_SC_EEENS5_IJSC_NSA_ILi0EEESX_EEEEENS5_IJNS4_10UnderscoreES10_S10_EEEEENS4_23SM90_TMA_LOAD_MULTICASTENS4_14ComposedLayoutINS4_7SwizzleILi2ELi4ELi3EEENS4_18smem_ptr_flag_bitsILi16EEENSV_INS5_IJNSA_ILi8EEESI_EEENS5_IJSI_SC_EEEEEEEvNS4_8identityES13_S1D_vS1E_EENS_8epilogue10collective6detail29Sm90TmaWarpSpecializedAdapterINS1H_15DefaultEpilogueISK_SL_SL_NS1G_6thread17LinearCombinationISK_Li1EffLNS1L_9ScaleType4KindE0ELNS_15FloatRoundStyleE2ESK_EENS1_15EpilogueDefaultEEEEEvvEEEEvNT_6ParamsE)
	.align		4
        /*000c*/ 	.word	index@(__assertfail)
	.align		4
        /*0010*/ 	.word	0x00000000
	.align		4
        /*0014*/ 	.word	0xfffffffe
	.align		4
        /*0018*/ 	.word	0x00000000
	.align		4
        /*001c*/ 	.word	0xfffffffd
	.align		4
        /*0020*/ 	.word	0x00000000
	.align		4
        /*0024*/ 	.word	0xfffffffc


//--------------------- .nv.constant4             --------------------------
	.section	.nv.constant4,"a",@progbits
	.align	8
	.align		8
.nv.constant4:
        /*0000*/ 	.dword	__assertfail
	.align		8
        /*0008*/ 	.dword	__unnamed_1
	.align		8
        /*0010*/ 	.dword	_ZN39_INTERNAL_38ecb821_4_k_cu_9d79dec7_33734cuda3std3__45__cpo5beginE
	.align		8
        /*0018*/ 	.dword	_ZN39_INTERNAL_38ecb821_4_k_cu_9d79dec7_33734cuda3std3__45__cpo3endE
	.align		8
        /*0020*/ 	.dword	_ZN39_INTERNAL_38ecb821_4_k_cu_9d79dec7_33734cuda3std3__45__cpo6cbeginE
	.align		8
        /*0028*/ 	.dword	_ZN39_INTERNAL_38ecb821_4_k_cu_9d79dec7_33734cuda3std3__45__cpo4cendE
	.align		8
        /*0030*/ 	.dword	_ZN39_INTERNAL_38ecb821_4_k_cu_9d79dec7_33734cuda3std3__441_GLOBAL__N__38ecb821_4_k_cu_9d79dec7_33736ignoreE
	.align		8
        /*0038*/ 	.dword	_ZN39_INTERNAL_38ecb821_4_k_cu_9d79dec7_33734cuda3std3__419piecewise_constructE
	.align		8
        /*0040*/ 	.dword	_ZN39_INTERNAL_38ecb821_4_k_cu_9d79dec7_33734cuda3std3__48in_placeE
	.align		8
        /*0048*/ 	.dword	_ZN39_INTERNAL_38ecb821_4_k_cu_9d79dec7_33734cuda3std6ranges3__45__cpo4swapE
	.align		8
        /*0050*/ 	.dword	_ZN39_INTERNAL_38ecb821_4_k_cu_9d79dec7_33734cuda3std6ranges3__45__cpo9iter_moveE
	.align		8
        /*0058*/ 	.dword	_ZN39_INTERNAL_38ecb821_4_k_cu_9d79dec7_33734cute7productE
	.align		8
        /*0060*/ 	.dword	_ZN39_INTERNAL_38ecb821_4_k_cu_9d79dec7_33734cute1_E
	.align		8
        /*0068*/ 	.dword	$str$22
	.align		8
        /*0070*/ 	.dword	$str$23


//--------------------- .text._ZN7cutlass13device_kernelINS_4gemm6kernel13GemmUniversalIN4cute5tupleIJiiiiEEENS1_10collective13CollectiveMmaINS1_34MainloopSm90TmaGmmaWarpSpecializedILi18ENS5_IJNS4_1CILi2EEESB_NSA_ILi1EEEEEENS1_35KernelTmaWarpSpecializedCooperativeEEENS5_IJNSA_ILi128EEENSA_ILi64EEENSA_ILi32EEEEEENS_6half_tENS5_IJlSC_lEEESK_SL_NS4_8TiledMMAINS4_8MMA_AtomIJNS4_4SM904GMMA25MMA_64x64x16_F32F16F16_SSILNSP_5MajorE0ELSR_0ELNSP_7ScaleInE1ELSS_1EEEEEENS4_6LayoutINS5_IJSB_SC_SC_EEENS5_IJSC_NSA_ILi0EEESX_EEEEENS5_IJNS4_10UnderscoreES10_S10_EEEEENS4_23SM90_TMA_LOAD_MULTICASTENS4_14ComposedLayoutINS4_7SwizzleILi2ELi4ELi3EEENS4_18smem_ptr_flag_bitsILi16EEENSV_INS5_IJNSA_ILi8EEESI_EEENS5_IJSI_SC_EEEEEEEvNS4_8identityES13_S1D_vS1E_EENS_8epilogue10collective6detail29Sm90TmaWarpSpecializedAdapterINS1H_15DefaultEpilogueISK_SL_SL_NS1G_6thread17LinearCombinationISK_Li1EffLNS1L_9ScaleType4KindE0ELNS_15FloatRoundStyleE2ESK_EENS1_15EpilogueDefaultEEEEEvvEEEEvNT_6ParamsE --------------------------
	.section	.text._ZN7cutlass13device_kernelINS_4gemm6kernel13GemmUniversalIN4cute5tupleIJiiiiEEENS1_10collective13CollectiveMmaINS1_34MainloopSm90TmaGmmaWarpSpecializedILi18ENS5_IJNS4_1CILi2EEESB_NSA_ILi1EEEEEENS1_35KernelTmaWarpSpecializedCooperativeEEENS5_IJNSA_ILi128EEENSA_ILi64EEENSA_ILi32EEEEEENS_6half_tENS5_IJlSC_lEEESK_SL_NS4_8TiledMMAINS4_8MMA_AtomIJNS4_4SM904GMMA25MMA_64x64x16_F32F16F16_SSILNSP_5MajorE0ELSR_0ELNSP_7ScaleInE1ELSS_1EEEEEENS4_6LayoutINS5_IJSB_SC_SC_EEENS5_IJSC_NSA_ILi0EEESX_EEEEENS5_IJNS4_10UnderscoreES10_S10_EEEEENS4_23SM90_TMA_LOAD_MULTICASTENS4_14ComposedLayoutINS4_7SwizzleILi2ELi4ELi3EEENS4_18smem_ptr_flag_bitsILi16EEENSV_INS5_IJNSA_ILi8EEESI_EEENS5_IJSI_SC_EEEEEEEvNS4_8identityES13_S1D_vS1E_EENS_8epilogue10collective6detail29Sm90TmaWarpSpecializedAdapterINS1H_15DefaultEpilogueISK_SL_SL_NS1G_6thread17LinearCombinationISK_Li1EffLNS1L_9ScaleType4KindE0ELNS_15FloatRoundStyleE2ESK_EENS1_15EpilogueDefaultEEEEEvvEEEEvNT_6ParamsE,"ax",@progbits
	.align	128
.text._ZN7cutlass13device_kernelINS_4gemm6kernel13GemmUniversalIN4cute5tupleIJiiiiEEENS1_10collective13CollectiveMmaINS1_34MainloopSm90TmaGmmaWarpSpecializedILi18ENS5_IJNS4_1CILi2EEESB_NSA_ILi1EEEEEENS1_35KernelTmaWarpSpecializedCooperativeEEENS5_IJNSA_ILi128EEENSA_ILi64EEENSA_ILi32EEEEEENS_6half_tENS5_IJlSC_lEEESK_SL_NS4_8TiledMMAINS4_8MMA_AtomIJNS4_4SM904GMMA25MMA_64x64x16_F32F16F16_SSILNSP_5MajorE0ELSR_0ELNSP_7ScaleInE1ELSS_1EEEEEENS4_6LayoutINS5_IJSB_SC_SC_EEENS5_IJSC_NSA_ILi0EEESX_EEEEENS5_IJNS4_10UnderscoreES10_S10_EEEEENS4_23SM90_TMA_LOAD_MULTICASTENS4_14ComposedLayoutINS4_7SwizzleILi2ELi4ELi3EEENS4_18smem_ptr_flag_bitsILi16EEENSV_INS5_IJNSA_ILi8EEESI_EEENS5_IJSI_SC_EEEEEEEvNS4_8identityES13_S1D_vS1E_EENS_8epilogue10collective6detail29Sm90TmaWarpSpecializedAdapterINS1H_15DefaultEpilogueISK_SL_SL_NS1G_6thread17LinearCombinationISK_Li1EffLNS1L_9ScaleType4KindE0ELNS_15FloatRoundStyleE2ESK_EENS1_15EpilogueDefaultEEEEEvvEEEEvNT_6ParamsE:
        .type           _ZN7cutlass13device_kernelINS_4gemm6kernel13GemmUniversalIN4cute5tupleIJiiiiEEENS1_10collective13CollectiveMmaINS1_34MainloopSm90TmaGmmaWarpSpecializedILi18ENS5_IJNS4_1CILi2EEESB_NSA_ILi1EEEEEENS1_35KernelTmaWarpSpecializedCooperativeEEENS5_IJNSA_ILi128EEENSA_ILi64EEENSA_ILi32EEEEEENS_6half_tENS5_IJlSC_lEEESK_SL_NS4_8TiledMMAINS4_8MMA_AtomIJNS4_4SM904GMMA25MMA_64x64x16_F32F16F16_SSILNSP_5MajorE0ELSR_0ELNSP_7ScaleInE1ELSS_1EEEEEENS4_6LayoutINS5_IJSB_SC_SC_EEENS5_IJSC_NSA_ILi0EEESX_EEEEENS5_IJNS4_10UnderscoreES10_S10_EEEEENS4_23SM90_TMA_LOAD_MULTICASTENS4_14ComposedLayoutINS4_7SwizzleILi2ELi4ELi3EEENS4_18smem_ptr_flag_bitsILi16EEENSV_INS5_IJNSA_ILi8EEESI_EEENS5_IJSI_SC_EEEEEEEvNS4_8identityES13_S1D_vS1E_EENS_8epilogue10collective6detail29Sm90TmaWarpSpecializedAdapterINS1H_15DefaultEpilogueISK_SL_SL_NS1G_6thread17LinearCombinationISK_Li1EffLNS1L_9ScaleType4KindE0ELNS_15FloatRoundStyleE2ESK_EENS1_15EpilogueDefaultEEEEEvvEEEEvNT_6ParamsE,@function
        .size           _ZN7cutlass13device_kernelINS_4gemm6kernel13GemmUniversalIN4cute5tupleIJiiiiEEENS1_10collective13CollectiveMmaINS1_34MainloopSm90TmaGmmaWarpSpecializedILi18ENS5_IJNS4_1CILi2EEESB_NSA_ILi1EEEEEENS1_35KernelTmaWarpSpecializedCooperativeEEENS5_IJNSA_ILi128EEENSA_ILi64EEENSA_ILi32EEEEEENS_6half_tENS5_IJlSC_lEEESK_SL_NS4_8TiledMMAINS4_8MMA_AtomIJNS4_4SM904GMMA25MMA_64x64x16_F32F16F16_SSILNSP_5MajorE0ELSR_0ELNSP_7ScaleInE1ELSS_1EEEEEENS4_6LayoutINS5_IJSB_SC_SC_EEENS5_IJSC_NSA_ILi0EEESX_EEEEENS5_IJNS4_10UnderscoreES10_S10_EEEEENS4_23SM90_TMA_LOAD_MULTICASTENS4_14ComposedLayoutINS4_7SwizzleILi2ELi4ELi3EEENS4_18smem_ptr_flag_bitsILi16EEENSV_INS5_IJNSA_ILi8EEESI_EEENS5_IJSI_SC_EEEEEEEvNS4_8identityES13_S1D_vS1E_EENS_8epilogue10collective6detail29Sm90TmaWarpSpecializedAdapterINS1H_15DefaultEpilogueISK_SL_SL_NS1G_6thread17LinearCombinationISK_Li1EffLNS1L_9ScaleType4KindE0ELNS_15FloatRoundStyleE2ESK_EENS1_15EpilogueDefaultEEEEEvvEEEEvNT_6ParamsE,(.L_x_164 - _ZN7cutlass13device_kernelINS_4gemm6kernel13GemmUniversalIN4cute5tupleIJiiiiEEENS1_10collective13CollectiveMmaINS1_34MainloopSm90TmaGmmaWarpSpecializedILi18ENS5_IJNS4_1CILi2EEESB_NSA_ILi1EEEEEENS1_35KernelTmaWarpSpecializedCooperativeEEENS5_IJNSA_ILi128EEENSA_ILi64EEENSA_ILi32EEEEEENS_6half_tENS5_IJlSC_lEEESK_SL_NS4_8TiledMMAINS4_8MMA_AtomIJNS4_4SM904GMMA25MMA_64x64x16_F32F16F16_SSILNSP_5MajorE0ELSR_0ELNSP_7ScaleInE1ELSS_1EEEEEENS4_6LayoutINS5_IJSB_SC_SC_EEENS5_IJSC_NSA_ILi0EEESX_EEEEENS5_IJNS4_10UnderscoreES10_S10_EEEEENS4_23SM90_TMA_LOAD_MULTICASTENS4_14ComposedLayoutINS4_7SwizzleILi2ELi4ELi3EEENS4_18smem_ptr_flag_bitsILi16EEENSV_INS5_IJNSA_ILi8EEESI_EEENS5_IJSI_SC_EEEEEEEvNS4_8identityES13_S1D_vS1E_EENS_8epilogue10collective6detail29Sm90TmaWarpSpecializedAdapterINS1H_15DefaultEpilogueISK_SL_SL_NS1G_6thread17LinearCombinationISK_Li1EffLNS1L_9ScaleType4KindE0ELNS_15FloatRoundStyleE2ESK_EENS1_15EpilogueDefaultEEEEEvvEEEEvNT_6ParamsE)
        .other          _ZN7cutlass13device_kernelINS_4gemm6kernel13GemmUniversalIN4cute5tupleIJiiiiEEENS1_10collective13CollectiveMmaINS1_34MainloopSm90TmaGmmaWarpSpecializedILi18ENS5_IJNS4_1CILi2EEESB_NSA_ILi1EEEEEENS1_35KernelTmaWarpSpecializedCooperativeEEENS5_IJNSA_ILi128EEENSA_ILi64EEENSA_ILi32EEEEEENS_6half_tENS5_IJlSC_lEEESK_SL_NS4_8TiledMMAINS4_8MMA_AtomIJNS4_4SM904GMMA25MMA_64x64x16_F32F16F16_SSILNSP_5MajorE0ELSR_0ELNSP_7ScaleInE1ELSS_1EEEEEENS4_6LayoutINS5_IJSB_SC_SC_EEENS5_IJSC_NSA_ILi0EEESX_EEEEENS5_IJNS4_10UnderscoreES10_S10_EEEEENS4_23SM90_TMA_LOAD_MULTICASTENS4_14ComposedLayoutINS4_7SwizzleILi2ELi4ELi3EEENS4_18smem_ptr_flag_bitsILi16EEENSV_INS5_IJNSA_ILi8EEESI_EEENS5_IJSI_SC_EEEEEEEvNS4_8identityES13_S1D_vS1E_EENS_8epilogue10collective6detail29Sm90TmaWarpSpecializedAdapterINS1H_15DefaultEpilogueISK_SL_SL_NS1G_6thread17LinearCombinationISK_Li1EffLNS1L_9ScaleType4KindE0ELNS_15FloatRoundStyleE2ESK_EENS1_15EpilogueDefaultEEEEEvvEEEEvNT_6ParamsE,@"STO_CUDA_ENTRY STV_DEFAULT"
_ZN7cutlass13device_kernelINS_4gemm6kernel13GemmUniversalIN4cute5tupleIJiiiiEEENS1_10collective13CollectiveMmaINS1_34MainloopSm90TmaGmmaWarpSpecializedILi18ENS5_IJNS4_1CILi2EEESB_NSA_ILi1EEEEEENS1_35KernelTmaWarpSpecializedCooperativeEEENS5_IJNSA_ILi128EEENSA_ILi64EEENSA_ILi32EEEEEENS_6half_tENS5_IJlSC_lEEESK_SL_NS4_8TiledMMAINS4_8MMA_AtomIJNS4_4SM904GMMA25MMA_64x64x16_F32F16F16_SSILNSP_5MajorE0ELSR_0ELNSP_7ScaleInE1ELSS_1EEEEEENS4_6LayoutINS5_IJSB_SC_SC_EEENS5_IJSC_NSA_ILi0EEESX_EEEEENS5_IJNS4_10UnderscoreES10_S10_EEEEENS4_23SM90_TMA_LOAD_MULTICASTENS4_14ComposedLayoutINS4_7SwizzleILi2ELi4ELi3EEENS4_18smem_ptr_flag_bitsILi16EEENSV_INS5_IJNSA_ILi8EEESI_EEENS5_IJSI_SC_EEEEEEEvNS4_8identityES13_S1D_vS1E_EENS_8epilogue10collective6detail29Sm90TmaWarpSpecializedAdapterINS1H_15DefaultEpilogueISK_SL_SL_NS1G_6thread17LinearCombinationISK_Li1EffLNS1L_9ScaleType4KindE0ELNS_15FloatRoundStyleE2ESK_EENS1_15EpilogueDefaultEEEEEvvEEEEvNT_6ParamsE:
[----:B------:R-:W0:Y:S01]  /*0000*/  LDC R1, c[0x0][0x28] ;  /* 0x00000a00ff017b82 */ /* 0x000e220000000800 */
[----:B------:R-:W1:Y:S01]  /*0010*/  S2R R18, SR_TID.X ;  /* 0x0000000000127919 */ /* 0x000e620000002100 */
[----:B------:R-:W-:Y:S01]  /*0020*/  ELECT P0, URZ, PT ;  /* 0x00000000003f782f */ /* 0x000fe20003800000 */
[----:B------:R-:W-:Y:S01]  /*0030*/  BSSY B0, `(.L_x_0) ;  /* 0x000000f000007945 */ /* 0x000fe20003800000 */
[--C-:B-1----:R-:W-:Y:S02]  /*0040*/  SHF.R.U32.HI R0, RZ, 0x5, R18.reuse ;  /* 0x00000005ff007819 */ /* 0x102fe40000011612 */
[----:B------:R-:W-:-:S03]  /*0050*/  SHF.R.U32.HI R3, RZ, 0x7, R18 ;  /* 0x00000007ff037819 */ /* 0x000fc60000011612 */
[----:B------:R-:W1:Y:S04]  /*0060*/  SHFL.IDX PT, R2, R0, RZ, 0x1f ;  /* 0x00001fff00027589 */ /* 0x000e6800000e0000 */
[----:B------:R2:W3:Y:S01]  /*0070*/  SHFL.IDX PT, R5, R3, RZ, 0x1f ;  /* 0x00001fff03057589 */ /* 0x0004e200000e0000 */
[----:B-1----:R-:W-:-:S13]  /*0080*/  ISETP.NE.OR P0, PT, R2, RZ, !P0 ;  /* 0x000000ff0200720c */ /* 0x002fda0004705670 */
[----:B0-23--:R-:W-:Y:S05]  /*0090*/  @P0 BRA `(.L_x_1) ;  /* 0x0000000000200947 */ /* 0x00dfea0003800000 */
[----:B------:R-:W-:Y:S02]  /*00a0*/  ULDC.64 UR4, c[0x0][0x198] ;  /* 0x0000660000047ab9 */ /* 0x000fe40000000a00 */
[----:B------:R-:W-:Y:S02]  /*00b0*/  UIADD3 UR6, UP0, UR4, 0xf0, URZ ;  /* 0x000000f004067890 */ /* 0x000fe4000ff1e03f */
[----:B------:R-:W-:Y:S02]  /*00c0*/  UIADD3 UR4, UP1, UR4, 0x1f0, URZ ;  /* 0x000001f004047890 */ /* 0x000fe4000ff3e03f */
[----:B------:R-:W-:Y:S02]  /*00d0*/  UIADD3.X UR7, URZ, UR5, URZ, UP0, !UPT ;  /* 0x000000053f077290 */ /* 0x000fe400087fe43f */
[----:B------:R-:W-:-:S07]  /*00e0*/  UIADD3.X UR5, URZ, UR5, URZ, UP1, !UPT ;  /* 0x000000053f057290 */ /* 0x000fce0008ffe43f */
[----:B------:R0:W-:Y:S02]  /*00f0*/  UTMACCTL.PF [UR6] ;  /* 0x00000000060079b9 */ /* 0x0001e40008040000 */
[----:B------:R0:W-:Y:S02]  /*0100*/  UTMACCTL.PF [UR4] ;  /* 0x00000000040079b9 */ /* 0x0001e40008040000 */
[----:B0-----:R-:W-:Y:S01]  /*0110*/  NOP ;  /* 0x0000000000007918 */ /* 0x001fe20000000000 */
.L_x_1:
[----:B------:R-:W-:Y:S05]  /*0120*/  BSYNC B0 ;  /* 0x0000000000007941 */ /* 0x000fea0003800000 */
.L_x_0:
[----:B------:R-:W0:Y:S02]  /*0130*/  SHFL.IDX PT, R3, R0, RZ, 0x1f ;  /* 0x00001fff00037589 */ /* 0x000e2400000e0000 */
[----:B0-----:R-:W-:-:S13]  /*0140*/  ISETP.NE.AND P0, PT, R3, RZ, PT ;  /* 0x000000ff0300720c */ /* 0x001fda0003f05270 */
[----:B------:R-:W-:Y:S05]  /*0150*/  @P0 BRA `(.L_x_2) ;  /* 0x0000000000d40947 */ /* 0x000fea0003800000 */
[----:B------:R-:W-:Y:S01]  /*0160*/  ELECT P0, URZ, PT ;  /* 0x00000000003f782f */ /* 0x000fe20003800000 */
[----:B------:R-:W-:-:S12]  /*0170*/  BSSY B0, `(.L_x_2) ;  /* 0x0000033000007945 */ /* 0x000fd80003800000 */
[----:B------:R-:W-:Y:S05]  /*0180*/  @!P0 BRA `(.L_x_3) ;  /* 0x0000000000c48947 */ /* 0x000fea0003800000 */
[----:B------:R-:W0:Y:S01]  /*0190*/  S2UR UR8, SR_CgaCtaId ;  /* 0x00000000000879c3 */ /* 0x000e220000008800 */
[----:B------:R-:W-:Y:S01]  /*01a0*/  UMOV UR4, 0x400 ;  /* 0x0000040000047882 */ /* 0x000fe20000000000 */
[----:B------:R-:W-:Y:S01]  /*01b0*/  UMOV UR5, 0x1 ;  /* 0x0000000100057882 */ /* 0x000fe20000000000 */
[----:B------:R-:W-:Y:S02]  /*01c0*/  UMOV UR6, 0x6 ;  /* 0x0000000600067882 */ /* 0x000fe40000000000 */
[----:B------:R-:W-:-:S04]  /*01d0*/  UIADD3 UR6, -UR6, 0x100000, URZ ;  /* 0x0010000006067890 */ /* 0x000fc8000fffe13f */
[----:B------:R-:W-:Y:S02]  /*01e0*/  USHF.L.U32 UR7, UR6, 0xb, URZ ;  /* 0x0000000b06077899 */ /* 0x000fe4000800063f */
[----:B------:R-:W-:Y:S02]  /*01f0*/  USHF.L.U32 UR6, UR6, 0x1, URZ ;  /* 0x0000000106067899 */ /* 0x000fe4000800063f */
[----:B0-----:R-:W-:Y:S02]  /*0200*/  ULEA UR8, UR8, UR4, 0x18 ;  /* 0x0000000408087291 */ /* 0x001fe4000f8ec03f */
[----:B------:R-:W-:-:S04]  /*0210*/  UIADD3 UR4, -UR5, 0x100000, URZ ;  /* 0x0010000005047890 */ /* 0x000fc8000fffe13f */
[----:B------:R-:W-:Y:S02]  /*0220*/  USHF.L.U32 UR5, UR4, 0xb, URZ ;  /* 0x0000000b04057899 */ /* 0x000fe4000800063f */
[----:B------:R-:W-:Y:S01]  /*0230*/  USHF.L.U32 UR4, UR4, 0x1, URZ ;  /* 0x0000000104047899 */ /* 0x000fe2000800063f */
[----:B------:R-:W0:Y:S11]  /*0240*/  FENCE.VIEW.ASYNC.S ;  /* 0x00000000000073c6 */ /* 0x000e360000000000 */
[----:B0-----:R0:W1:Y:S01]  /*0250*/  SYNCS.EXCH.64 URZ, [UR8], UR4 ;  /* 0x00000004083f75b2 */ /* 0x0010620008000100 */
[----:B------:R0:W2:Y:S01]  /*0260*/  SYNCS.EXCH.64 URZ, [UR8+0x90], UR6 ;  /* 0x00009006083f75b2 */ /* 0x0000a20008000100 */
[----:B------:R0:W3:Y:S01]  /*0270*/  SYNCS.EXCH.64 URZ, [UR8+0x8], UR4 ;  /* 0x00000804083f75b2 */ /* 0x0000e20008000100 */
[----:B------:R0:W4:Y:S01]  /*0280*/  SYNCS.EXCH.64 URZ, [UR8+0x98], UR6 ;  /* 0x00009806083f75b2 */ /* 0x0001220008000100 */
[----:B------:R0:W0:Y:S01]  /*0290*/  SYNCS.EXCH.64 URZ, [UR8+0x10], UR4 ;  /* 0x00001004083f75b2 */ /* 0x0000220008000100 */
        /* <DEDUP_REMOVED lines=31> */
[----:B-1234-:R-:W-:Y:S01]  /*0490*/  NOP ;  /* 0x0000000000007918 */ /* 0x01efe20000000000 */
.L_x_3:
[----:B0-----:R-:W-:Y:S05]  /*04a0*/  BSYNC B0 ;  /* 0x0000000000007941 */ /* 0x001fea0003800000 */
.L_x_2:
[----:B------:R-:W-:Y:S01]  /*04b0*/  SHF.R.S32.HI R7, RZ, 0x1f, R18 ;  /* 0x0000001fff077819 */ /* 0x000fe20000011412 */
[----:B------:R-:W0:Y:S01]  /*04c0*/  SHFL.IDX PT, R0, R0, RZ, 0x1f ;  /* 0x00001fff00007589 */ /* 0x000e2200000e0000 */
[----:B------:R-:W1:Y:S01]  /*04d0*/  S2UR UR8, SR_CTAID.X ;  /* 0x00000000000879c3 */ /* 0x000e620000002500 */
[----:B------:R-:W-:Y:S02]  /*04e0*/  ELECT P0, URZ, PT ;  /* 0x00000000003f782f */ /* 0x000fe40003800000 */
[----:B------:R-:W-:Y:S01]  /*04f0*/  LEA.HI R7, R7, R18, RZ, 0x7 ;  /* 0x0000001207077211 */ /* 0x000fe200078f38ff */
[----:B------:R-:W2:Y:S01]  /*0500*/  S2R R4, SR_CTAID.Y ;  /* 0x0000000000047919 */ /* 0x000ea20000002600 */
[----:B------:R-:W-:Y:S01]  /*0510*/  SHF.R.S32.HI R8, RZ, 0x1f, R3 ;  /* 0x0000001fff087819 */ /* 0x000fe20000011403 */
[----:B------:R-:W-:Y:S01]  /*0520*/  ULDC UR4, c[0x0][0x150] ;  /* 0x0000540000047ab9 */ /* 0x000fe20000000800 */
[----:B------:R-:W-:Y:S01]  /*0530*/  LOP3.LUT R7, R7, 0xffffff80, RZ, 0xc0, !PT ;  /* 0xffffff8007077812 */ /* 0x000fe200078ec0ff */
[----:B------:R-:W-:Y:S01]  /*0540*/  NOP ;  /* 0x0000000000007918 */ /* 0x000fe20000000000 */
[----:B------:R-:W-:Y:S01]  /*0550*/  LEA.HI R8, R8, R3, RZ, 0x2 ;  /* 0x0000000308087211 */ /* 0x000fe200078f10ff */
[----:B------:R-:W3:Y:S01]  /*0560*/  LDC R10, c[0x0][0x144] ;  /* 0x00005100ff0a7b82 */ /* 0x000ee20000000800 */
[----:B------:R-:W-:Y:S01]  /*0570*/  NOP ;  /* 0x0000000000007918 */ /* 0x000fe20000000000 */
[----:B------:R-:W-:Y:S01]  /*0580*/  IMAD.IADD R6, R18, 0x1, -R7 ;  /* 0x0000000112067824 */ /* 0x000fe200078e0a07 */
[----:B------:R-:W-:Y:S01]  /*0590*/  LOP3.LUT R8, R8, 0x3ffffffc, RZ, 0xc0, !PT ;  /* 0x3ffffffc08087812 */ /* 0x000fe200078ec0ff */
[----:B------:R-:W-:Y:S01]  /*05a0*/  IMAD.MOV.U32 R23, RZ, RZ, 0x1 ;  /* 0x00000001ff177424 */ /* 0x000fe200078e00ff */
[----:B------:R-:W-:-:S02]  /*05b0*/  ISETP.NE.AND P3, PT, R5, RZ, PT ;  /* 0x000000ff0500720c */ /* 0x000fc40003f65270 */
[----:B------:R-:W-:Y:S01]  /*05c0*/  SHF.R.S32.HI R7, RZ, 0x1f, R6 ;  /* 0x0000001fff077819 */ /* 0x000fe20000011406 */
[----:B------:R-:W-:Y:S01]  /*05d0*/  IMAD.IADD R8, R3, 0x1, -R8 ;  /* 0x0000000103087824 */ /* 0x000fe200078e0a08 */
[----:B------:R-:W4:Y:S02]  /*05e0*/  LDC R13, c[0x0][0x140] ;  /* 0x00005000ff0d7b82 */ /* 0x000f240000000800 */
[----:B------:R-:W-:Y:S02]  /*05f0*/  LEA.HI R7, R7, R6, RZ, 0x3 ;  /* 0x0000000607077211 */ /* 0x000fe400078f18ff */
[----:B0-----:R-:W-:Y:S02]  /*0600*/  ISETP.NE.OR P0, PT, R0, RZ, !P0 ;  /* 0x000000ff0000720c */ /* 0x001fe40004705670 */
[--C-:B------:R-:W-:Y:S02]  /*0610*/  SHF.R.S32.HI R0, RZ, 0x3, R7.reuse ;  /* 0x00000003ff007819 */ /* 0x100fe40000011407 */
[----:B------:R-:W-:-:S02]  /*0620*/  SHF.R.S32.HI R7, RZ, 0x1f, R7 ;  /* 0x0000001fff077819 */ /* 0x000fc40000011407 */
[----:B-1----:R-:W-:Y:S02]  /*0630*/  I2FP.F32.U32 R9, UR8 ;  /* 0x0000000800097c45 */ /* 0x002fe40008201000 */
[----:B------:R-:W-:-:S03]  /*0640*/  LEA.HI R7, R7, R0, RZ, 0x2 ;  /* 0x0000000007077211 */ /* 0x000fc600078f10ff */
[----:B------:R-:W-:Y:S01]  /*0650*/  FMUL R9, R9, UR4 ;  /* 0x0000000409097c20 */ /* 0x000fe20008400000 */
[----:B------:R-:W-:Y:S01]  /*0660*/  LOP3.LUT R7, R7, 0xfffffffc, RZ, 0xc0, !PT ;  /* 0xfffffffc07077812 */ /* 0x000fe200078ec0ff */
[----:B------:R-:W-:Y:S01]  /*0670*/  VOTEU.ALL UP0, P0 ;  /* 0x00000000003f7886 */ /* 0x000fe20000000000 */
[----:B--2---:R-:W-:Y:S01]  /*0680*/  I2FP.F32.U32 R3, R4 ;  /* 0x0000000400037245 */ /* 0x004fe20000201000 */
[----:B------:R-:W-:Y:S01]  /*0690*/  ULDC UR4, c[0x0][0x154] ;  /* 0x0000550000047ab9 */ /* 0x000fe20000000800 */
[----:B------:R-:W-:Y:S01]  /*06a0*/  VOTEU.ALL UP1, P0 ;  /* 0x00000000003f7886 */ /* 0x000fe20000020000 */
[----:B------:R-:W0:Y:S01]  /*06b0*/  F2I.U32.TRUNC.NTZ R9, R9 ;  /* 0x0000000900097305 */ /* 0x000e22000020f000 */
[----:B------:R-:W-:Y:S01]  /*06c0*/  IMAD.IADD R7, R0, 0x1, -R7 ;  /* 0x0000000100077824 */ /* 0x000fe200078e0a07 */
[----:B------:R-:W1:Y:S01]  /*06d0*/  @!UP0 S2UR UR7, SR_CgaCtaId ;  /* 0x00000000000789c3 */ /* 0x000e620000008800 */
[----:B------:R-:W-:Y:S01]  /*06e0*/  FMUL R12, R3, UR4 ;  /* 0x00000004030c7c20 */ /* 0x000fe20008400000 */
[----:B------:R-:W-:Y:S01]  /*06f0*/  UMOV UR4, 0x20 ;  /* 0x0000002000047882 */ /* 0x000fe20000000000 */
[----:B------:R-:W-:Y:S01]  /*0700*/  IMAD R8, R8, 0x4, R7 ;  /* 0x0000000408087824 */ /* 0x000fe200078e0207 */
[----:B------:R-:W-:Y:S01]  /*0710*/  @!UP0 UMOV UR6, 0x400 ;  /* 0x0000040000068882 */ /* 0x000fe20000000000 */
[----:B------:R-:W-:-:S04]  /*0720*/  @!UP0 UIADD3 UR4, -UR4, 0x100000, URZ ;  /* 0x0010000004048890 */ /* 0x000fc8000fffe13f */
[----:B------:R-:W-:Y:S02]  /*0730*/  @!UP0 USHF.L.U32 UR5, UR4, 0xb, URZ ;  /* 0x0000000b04058899 */ /* 0x000fe4000800063f */
[----:B------:R-:W-:Y:S01]  /*0740*/  @!UP0 USHF.L.U32 UR4, UR4, 0x1, URZ ;  /* 0x0000000104048899 */ /* 0x000fe2000800063f */
[----:B----4-:R-:W-:Y:S01]  /*0750*/  ISETP.EQ.U32.AND P2, PT, R13, 0x1, PT ;  /* 0x000000010d00780c */ /* 0x010fe20003f42070 */
[----:B------:R-:W2:Y:S01]  /*0760*/  F2I.U32.TRUNC.NTZ R12, R12 ;  /* 0x0000000c000c7305 */ /* 0x000ea2000020f000 */
[----:B------:R-:W-:Y:S01]  /*0770*/  LEA.HI R0, R8, R8, RZ, 0x1 ;  /* 0x0000000808007211 */ /* 0x000fe200078f08ff */
[----:B------:R-:W4:Y:S03]  /*0780*/  LDC R7, c[0x0][0x148] ;  /* 0x00005200ff077b82 */ /* 0x000f260000000800 */
[----:B------:R-:W-:Y:S01]  /*0790*/  LOP3.LUT R11, R0, 0xfffffffe, RZ, 0xc0, !PT ;  /* 0xfffffffe000b7812 */ /* 0x000fe200078ec0ff */
[----:B0-----:R-:W-:Y:S01]  /*07a0*/  IMAD.MOV R15, RZ, RZ, -R9 ;  /* 0x000000ffff0f7224 */ /* 0x001fe200078e0a09 */
[----:B------:R-:W-:-:S03]  /*07b0*/  SHF.R.S32.HI R9, RZ, 0x1f, R2 ;  /* 0x0000001fff097819 */ /* 0x000fc60000011402 */
[----:B---3--:R-:W-:Y:S01]  /*07c0*/  IMAD R3, R10, R15, UR8 ;  /* 0x000000080a037e24 */ /* 0x008fe2000f8e020f */
[----:B------:R-:W-:Y:S01]  /*07d0*/  LEA.HI R9, R9, R2, RZ, 0x2 ;  /* 0x0000000209097211 */ /* 0x000fe200078f10ff */
[C---:B------:R-:W-:Y:S02]  /*07e0*/  IMAD.IADD R0, R8.reuse, 0x1, -R11 ;  /* 0x0000000108007824 */ /* 0x040fe400078e0a0b */
[----:B------:R-:W-:Y:S01]  /*07f0*/  IMAD.SHL.U32 R11, R8, 0x4, RZ ;  /* 0x00000004080b7824 */ /* 0x000fe200078e00ff */
[----:B------:R-:W-:Y:S01]  /*0800*/  LOP3.LUT R9, R9, 0xfffffffc, RZ, 0xc0, !PT ;  /* 0xfffffffc09097812 */ /* 0x000fe200078ec0ff */
[----:B--2---:R-:W-:Y:S01]  /*0810*/  IMAD.MOV R21, RZ, RZ, -R12 ;  /* 0x000000ffff157224 */ /* 0x004fe200078e0a0c */
[----:B------:R-:W-:Y:S01]  /*0820*/  ISETP.NE.AND P4, PT, R0, R3, PT ;  /* 0x000000030000720c */ /* 0x000fe20003f85270 */
[----:B-1----:R-:W-:Y:S01]  /*0830*/  @!UP0 ULEA UR6, UR7, UR6, 0x18 ;  /* 0x0000000607068291 */ /* 0x002fe2000f8ec03f */
[----:B------:R-:W-:Y:S01]  /*0840*/  LOP3.LUT R22, R8, 0xc, R11, 0x78, !PT ;  /* 0x0000000c08167812 */ /* 0x000fe200078e780b */
[----:B------:R-:W-:Y:S01]  /*0850*/  IMAD.IADD R0, R2, 0x1, -R9 ;  /* 0x0000000102007824 */ /* 0x000fe200078e0a09 */
[----:B------:R-:W-:Y:S01]  /*0860*/  VOTEU.ALL UP0, P0 ;  /* 0x00000000003f7886 */ /* 0x000fe20000000000 */
[----:B------:R-:W-:Y:S01]  /*0870*/  LOP3.LUT P0, RZ, R6, 0x7, RZ, 0xc0, !PT ;  /* 0x0000000706ff7812 */ /* 0x000fe2000780c0ff */
[----:B------:R-:W-:-:S02]  /*0880*/  VIADD R6, R5, 0xffffffff ;  /* 0xffffffff05067836 */ /* 0x000fc40000000000 */
[----:B------:R-:W-:Y:S01]  /*0890*/  ISETP.NE.AND P1, PT, R0, 0x3, PT ;  /* 0x000000030000780c */ /* 0x000fe20003f25270 */
[----:B----4-:R-:W-:Y:S01]  /*08a0*/  IMAD R9, R7, R21, R4 ;  /* 0x0000001507097224 */ /* 0x010fe200078e0204 */
[----:B------:R-:W-:Y:S02]  /*08b0*/  ISETP.LT.U32.AND P0, PT, R22, 0x4, !P0 ;  /* 0x000000041600780c */ /* 0x000fe40004701070 */
[----:B------:R-:W-:Y:S01]  /*08c0*/  ISETP.EQ.OR P1, PT, R0, RZ, !P1 ;  /* 0x000000ff0000720c */ /* 0x000fe20004f22670 */
[----:B------:R-:W0:Y:S02]  /*08d0*/  FENCE.VIEW.ASYNC.S ;  /* 0x00000000000073c6 */ /* 0x000e240000000000 */
[----:B0-----:R0:W1:Y:S01]  /*08e0*/  @!UP0 SYNCS.EXCH.64 URZ, [UR6+0x130], UR4 ;  /* 0x00013004063f85b2 */ /* 0x0010620008000100 */
[----:B------:R-:W-:Y:S02]  /*08f0*/  @P4 LEA.HI R2, R22, R22, RZ, 0x1 ;  /* 0x0000001616024211 */ /* 0x000fe400078f08ff */
[----:B------:R-:W-:-:S02]  /*0900*/  ISETP.EQ.AND P1, PT, R5, RZ, P1 ;  /* 0x000000ff0500720c */ /* 0x000fc40000f22270 */
[----:B------:R-:W-:Y:S02]  /*0910*/  @P4 SHF.R.S32.HI R2, RZ, 0x1, R2 ;  /* 0x00000001ff024819 */ /* 0x000fe40000011402 */
[----:B------:R-:W-:Y:S02]  /*0920*/  ISETP.GE.U32.AND P6, PT, R6, 0x2, PT ;  /* 0x000000020600780c */ /* 0x000fe40003fc6070 */
[----:B------:R-:W-:Y:S02]  /*0930*/  @P4 ISETP.NE.AND P5, PT, R2, R9, PT ;  /* 0x000000090200420c */ /* 0x000fe40003fa5270 */
[----:B------:R-:W-:Y:S02]  /*0940*/  SEL R2, RZ, 0x1, !P0 ;  /* 0x00000001ff027807 */ /* 0x000fe40004000000 */
[----:B------:R-:W-:Y:S02]  /*0950*/  @P4 SEL R23, RZ, 0x1, P5 ;  /* 0x00000001ff174807 */ /* 0x000fe40002800000 */
[----:B------:R-:W-:Y:S01]  /*0960*/  SEL R19, RZ, 0x1, !P1 ;  /* 0x00000001ff137807 */ /* 0x000fe20004800000 */
[----:B------:R0:W2:Y:S01]  /*0970*/  @!UP1 SYNCS.EXCH.64 URZ, [UR6+0x138], UR4 ;  /* 0x00013804063f95b2 */ /* 0x0000a20008000100 */
[----:B------:R-:W-:Y:S01]  /*0980*/  LOP3.LUT R23, R23, R2, RZ, 0xc0, !PT ;  /* 0x0000000217177212 */ /* 0x000fe200078ec0ff */
[----:B------:R-:W-:Y:S01]  /*0990*/  NOP ;  /* 0x0000000000007918 */ /* 0x000fe20000000000 */
[----:B------:R-:W-:Y:S01]  /*09a0*/  SEL R19, R19, 0x2, P6 ;  /* 0x0000000213137807 */ /* 0x000fe20003000000 */
[----:B------:R-:W-:Y:S06]  /*09b0*/  @!P2 BRA `(.L_x_4) ;  /* 0x000000000008a947 */ /* 0x000fec0003800000 */
[----:B-12---:R-:W-:Y:S01]  /*09c0*/  UCGABAR_ARV ;  /* 0x00000000000079c7 */ /* 0x006fe20008000000 */
[----:B------:R-:W-:Y:S05]  /*09d0*/  BRA `(.L_x_5) ;  /* 0x0000000000047947 */ /* 0x000fea0003800000 */
.L_x_4:
[----:B-12---:R-:W-:Y:S01]  /*09e0*/  NOP ;  /* 0x0000000000007918 */ /* 0x006fe20000000000 */
.L_x_5:
[----:B------:R-:W1:Y:S01]  /*09f0*/  LDC R2, c[0x0][0x65c] ;  /* 0x00019700ff027b82 */ /* 0x000e620000000800 */
[----:B------:R-:W-:Y:S02]  /*0a00*/  IMAD.U32 R8, RZ, RZ, UR8 ;  /* 0x00000008ff087e24 */ /* 0x000fe4000f8e00ff */
[----:B------:R-:W-:Y:S01]  /*0a10*/  IMAD.MOV.U32 R9, RZ, RZ, RZ ;  /* 0x000000ffff097224 */ /* 0x000fe200078e00ff */
[----:B-1----:R-:W-:-:S04]  /*0a20*/  ISETP.NE.AND P1, PT, R2, 0x1, PT ;  /* 0x000000010200780c */ /* 0x002fc80003f25270 */
[----:B------:R-:W-:-:S09]  /*0a30*/  P2R R5, PR, RZ, 0x2 ;  /* 0x00000002ff057803 */ /* 0x000fd20000000000 */
[----:B------:R-:W1:Y:S01]  /*0a40*/  @P1 LDC R17, c[0x0][0x10] ;  /* 0x00000400ff111b82 */ /* 0x000e620000000800 */
[----:B------:R-:W-:Y:S02]  /*0a50*/  @P1 IMAD.MOV.U32 R5, RZ, RZ, RZ ;  /* 0x000000ffff051224 */ /* 0x000fe400078e00ff */
[----:B------:R-:W-:-:S05]  /*0a60*/  @P1 IMAD.MOV.U32 R13, RZ, RZ, RZ ;  /* 0x000000ffff0d1224 */ /* 0x000fca00078e00ff */
[----:B------:R-:W2:Y:S01]  /*0a70*/  @!P1 LDC R11, c[0x0][0xc] ;  /* 0x00000300ff0b9b82 */ /* 0x000ea20000000800 */
[----:B-1----:R-:W-:-:S04]  /*0a80*/  @P1 IMAD.WIDE.U32 R16, R17, UR8, R4 ;  /* 0x0000000811101c25 */ /* 0x002fc8000f8e0004 */
[----:B------:R-:W-:Y:S02]  /*0a90*/  @P1 IMAD.IADD R17, R17, 0x1, R13 ;  /* 0x0000000111111824 */ /* 0x000fe400078e020d */
[----:B--2---:R-:W-:-:S04]  /*0aa0*/  @!P1 IMAD.WIDE.U32 R8, R4, R11, R8 ;  /* 0x0000000b04089225 */ /* 0x004fc800078e0008 */
[----:B------:R-:W-:Y:S02]  /*0ab0*/  @!P1 IMAD.MOV.U32 R16, RZ, RZ, R8 ;  /* 0x000000ffff109224 */ /* 0x000fe400078e0008 */
[----:B------:R-:W-:Y:S01]  /*0ac0*/  @!P1 IMAD.MOV.U32 R17, RZ, RZ, R9 ;  /* 0x000000ffff119224 */ /* 0x000fe200078e0009 */
[----:B------:R-:W-:Y:S06]  /*0ad0*/  @!P2 BRA `(.L_x_6) ;  /* 0x00000000000ca947 */ /* 0x000fec0003800000 */
[----:B------:R-:W-:Y:S01]  /*0ae0*/  UCGABAR_WAIT ;  /* 0x0000000000007dc7 */ /* 0x000fe20008000000 */
[----:B------:R-:W-:Y:S01]  /*0af0*/  CCTL.IVALL ;  /* 0x00000000ff00798f */ /* 0x000fe20002000000 */
[----:B------:R-:W-:Y:S05]  /*0b00*/  BRA `(.L_x_7) ;  /* 0x0000000000047947 */ /* 0x000fea0003800000 */
.L_x_6:
[----:B------:R-:W-:Y:S06]  /*0b10*/  BAR.SYNC.DEFER_BLOCKING 0x0 ;  /* 0x0000000000007b1d */ /* 0x000fec0000010000 */
.L_x_7:
[----:B------:R-:W-:Y:S05]  /*0b20*/  @!P3 BRA `(.L_x_8) ;  /* 0x0000003c009cb947 */ /* 0x000fea0003800000 */
[----:B------:R-:W-:-:S13]  /*0b30*/  ISETP.GT.U32.AND P0, PT, R6, 0x1, PT ;  /* 0x000000010600780c */ /* 0x000fda0003f04070 */
[----:B0-----:R-:W-:Y:S05]  /*0b40*/  @P0 EXIT ;  /* 0x000000000000094d */ /* 0x001fea0003800000 */
[----:B------:R-:W-:Y:S01]  /*0b50*/  ULDC.64 UR4, c[0x0][0x650] ;  /* 0x0001940000047ab9 */ /* 0x000fe20000000a00 */
[----:B------:R-:W-:Y:S01]  /*0b60*/  PRMT R0, RZ, 0x7610, R0 ;  /* 0x00007610ff007816 */ /* 0x000fe20000000000 */
[----:B------:R-:W-:Y:S01]  /*0b70*/  IMAD.MOV.U32 R60, RZ, RZ, -0x1 ;  /* 0xffffffffff3c7424 */ /* 0x000fe200078e00ff */
[----:B------:R-:W-:Y:S01]  /*0b80*/  ISETP.GE.U32.AND P0, PT, R16, UR4, PT ;  /* 0x0000000410007c0c */ /* 0x000fe2000bf06070 */
[----:B------:R-:W-:Y:S02]  /*0b90*/  IMAD.MOV.U32 R61, RZ, RZ, -0x1 ;  /* 0xffffffffff3d7424 */ /* 0x000fe400078e00ff */
[----:B------:R-:W-:Y:S01]  /*0ba0*/  IMAD.MOV.U32 R59, RZ, RZ, -0x1 ;  /* 0xffffffffff3b7424 */ /* 0x000fe200078e00ff */
[----:B------:R-:W-:-:S13]  /*0bb0*/  ISETP.GE.U32.AND.EX P0, PT, R17, UR5, PT, P0 ;  /* 0x0000000511007c0c */ /* 0x000fda000bf06100 */
[----:B------:R-:W-:Y:S05]  /*0bc0*/  @P0 BRA `(.L_x_9) ;  /* 0x0000000400280947 */ /* 0x000fea0003800000 */
[----:B------:R-:W0:Y:S01]  /*0bd0*/  LDC.64 R24, c[0x0][0x628] ;  /* 0x00018a00ff187b82 */ /* 0x000e220000000a00 */
[----:B------:R-:W-:Y:S02]  /*0be0*/  IMAD.MOV.U32 R8, RZ, RZ, R16 ;  /* 0x000000ffff087224 */ /* 0x000fe400078e0010 */
[----:B------:R-:W-:-:S05]  /*0bf0*/  IMAD.MOV.U32 R9, RZ, RZ, R17 ;  /* 0x000000ffff097224 */ /* 0x000fca00078e0011 */
[----:B------:R-:W1:Y:S08]  /*0c00*/  LDC R0, c[0x0][0x630] ;  /* 0x00018c00ff007b82 */ /* 0x000e700000000800 */
[----:B------:R-:W2:Y:S01]  /*0c10*/  LDC.64 R26, c[0x0][0x620] ;  /* 0x00018800ff1a7b82 */ /* 0x000ea20000000a00 */
[----:B0-----:R-:W-:-:S04]  /*0c20*/  ISETP.NE.U32.AND P0, PT, R24, RZ, PT ;  /* 0x000000ff1800720c */ /* 0x001fc80003f05070 */
[----:B------:R-:W-:-:S13]  /*0c30*/  ISETP.NE.AND.EX P0, PT, R25, RZ, PT, P0 ;  /* 0x000000ff1900720c */ /* 0x000fda0003f05300 */
[----:B-12---:R-:W-:Y:S05]  /*0c40*/  @!P0 BRA `(.L_x_10) ;  /* 0x0000000000288947 */ /* 0x006fea0003800000 */
[----:B------:R-:W0:Y:S02]  /*0c50*/  LDC R13, c[0x0][0x634] ;  /* 0x00018d00ff0d7b82 */ /* 0x000e240000000800 */
[----:B0-----:R-:W-:-:S05]  /*0c60*/  IADD3 R13, P0, R16, R13, RZ ;  /* 0x0000000d100d7210 */ /* 0x001fca0007f1e0ff */
[----:B------:R-:W-:-:S04]  /*0c70*/  IMAD.X R15, RZ, RZ, R17, P0 ;  /* 0x000000ffff0f7224 */ /* 0x000fc800000e0611 */
[----:B------:R-:W-:-:S04]  /*0c80*/  IMAD.WIDE.U32 R8, R15, R24, RZ ;  /* 0x000000180f087225 */ /* 0x000fc800078e00ff */
[----:B------:R-:W-:-:S04]  /*0c90*/  IMAD.WIDE.U32 R10, P0, R13, R25, R8 ;  /* 0x000000190d0a7225 */ /* 0x000fc80007800008 */
[----:B------:R-:W-:-:S04]  /*0ca0*/  IMAD.WIDE.U32 R8, R13, R24, RZ ;  /* 0x000000180d087225 */ /* 0x000fc800078e00ff */
[----:B------:R-:W-:Y:S01]  /*0cb0*/  IMAD.X R13, RZ, RZ, RZ, P0 ;  /* 0x000000ffff0d7224 */ /* 0x000fe200000e06ff */
[----:B------:R-:W-:Y:S01]  /*0cc0*/  IADD3 RZ, P0, R9, R10, RZ ;  /* 0x0000000a09ff7210 */ /* 0x000fe20007f1e0ff */
[----:B------:R-:W-:-:S04]  /*0cd0*/  IMAD.MOV.U32 R12, RZ, RZ, R11 ;  /* 0x000000ffff0c7224 */ /* 0x000fc800078e000b */
[----:B------:R-:W-:-:S08]  /*0ce0*/  IMAD.WIDE.U32.X R8, R15, R25, R12, P0 ;  /* 0x000000190f087225 */ /* 0x000fd000000e040c */
.L_x_10:
[----:B------:R-:W0:Y:S01]  /*0cf0*/  LDC.64 R24, c[0x0][0x640] ;  /* 0x00019000ff187b82 */ /* 0x000e220000000a00 */
[-CC-:B------:R-:W-:Y:S01]  /*0d00*/  SHF.R.U64 R59, R8, R0.reuse, R9.reuse ;  /* 0x00000000083b7219 */ /* 0x180fe20000001209 */
[----:B------:R-:W-:Y:S01]  /*0d10*/  IMAD R30, R7, R21, R4 ;  /* 0x00000015071e7224 */ /* 0x000fe200078e0204 */
[----:B------:R-:W-:Y:S01]  /*0d20*/  SHF.R.U32.HI R0, RZ, R0, R9 ;  /* 0x00000000ff007219 */ /* 0x000fe20000011609 */
[----:B------:R-:W-:Y:S01]  /*0d30*/  IMAD.MOV.U32 R21, RZ, RZ, 0x1 ;  /* 0x00000001ff157424 */ /* 0x000fe200078e00ff */
[----:B------:R-:W-:-:S03]  /*0d40*/  IADD3 R5, P0, RZ, -R59, RZ ;  /* 0x8000003bff057210 */ /* 0x000fc60007f1e0ff */
[----:B------:R-:W1:Y:S02]  /*0d50*/  LDC R6, c[0x0][0x618] ;  /* 0x00018600ff067b82 */ /* 0x000e640000000800 */
[----:B------:R-:W-:-:S04]  /*0d60*/  IMAD.X R9, RZ, RZ, ~R0, P0 ;  /* 0x000000ffff097224 */ /* 0x000fc800000e0e00 */
[-C--:B------:R-:W-:Y:S02]  /*0d70*/  IMAD R0, R9, R26.reuse, RZ ;  /* 0x0000001a09007224 */ /* 0x080fe400078e02ff */
[----:B------:R-:W2:Y:S01]  /*0d80*/  LDC R11, c[0x0][0x608] ;  /* 0x00018200ff0b7b82 */ /* 0x000ea20000000800 */
[----:B------:R-:W-:-:S04]  /*0d90*/  IMAD.WIDE.U32 R8, R5, R26, R16 ;  /* 0x0000001a05087225 */ /* 0x000fc800078e0010 */
[----:B------:R-:W-:-:S03]  /*0da0*/  IMAD R5, R5, R27, R0 ;  /* 0x0000001b05057224 */ /* 0x000fc600078e0200 */
[----:B------:R-:W3:Y:S01]  /*0db0*/  LDC R12, c[0x0][0x658] ;  /* 0x00019600ff0c7b82 */ /* 0x000ee20000000800 */
[----:B0-----:R-:W-:Y:S01]  /*0dc0*/  ISETP.NE.U32.AND P0, PT, R24, RZ, PT ;  /* 0x000000ff1800720c */ /* 0x001fe20003f05070 */
[----:B------:R-:W-:Y:S02]  /*0dd0*/  IMAD.IADD R5, R9, 0x1, R5 ;  /* 0x0000000109057824 */ /* 0x000fe400078e0205 */
[----:B------:R-:W-:Y:S01]  /*0de0*/  IMAD.MOV.U32 R9, RZ, RZ, -0x1 ;  /* 0xffffffffff097424 */ /* 0x000fe200078e00ff */
[----:B------:R-:W-:-:S03]  /*0df0*/  ISETP.NE.AND.EX P0, PT, R25, RZ, PT, P0 ;  /* 0x000000ff1900720c */ /* 0x000fc60003f05300 */
[----:B------:R-:W0:Y:S01]  /*0e00*/  LDC R15, c[0x0][0x600] ;  /* 0x00018000ff0f7b82 */ /* 0x000e220000000800 */
[-CC-:B-1----:R-:W-:Y:S02]  /*0e10*/  SHF.R.U64 R13, R8, R6.reuse, R5.reuse ;  /* 0x00000006080d7219 */ /* 0x182fe40000001205 */
[----:B------:R-:W-:-:S05]  /*0e20*/  SHF.R.U32.HI R0, RZ, R6, R5 ;  /* 0x00000006ff007219 */ /* 0x000fca0000011605 */
[----:B------:R-:W1:Y:S01]  /*0e30*/  LDC R14, c[0x0][0x648] ;  /* 0x00019200ff0e7b82 */ /* 0x000e620000000800 */
[-CC-:B--2---:R-:W-:Y:S02]  /*0e40*/  SHF.R.U64 R27, R13, R11.reuse, R0.reuse ;  /* 0x0000000b0d1b7219 */ /* 0x184fe40000001200 */
[----:B------:R-:W-:-:S05]  /*0e50*/  SHF.R.U32.HI R5, RZ, R11, R0 ;  /* 0x0000000bff057219 */ /* 0x000fca0000011600 */
[----:B------:R-:W2:Y:S01]  /*0e60*/  LDC R20, c[0x0][0x638] ;  /* 0x00018e00ff147b82 */ /* 0x000ea20000000800 */
[-CC-:B---3--:R-:W-:Y:S02]  /*0e70*/  SHF.R.U64 R28, R27, R12.reuse, R5.reuse ;  /* 0x0000000c1b1c7219 */ /* 0x188fe40000001205 */
[-C--:B------:R-:W-:Y:S02]  /*0e80*/  SHF.L.U32 R0, R9, R12.reuse, RZ ;  /* 0x0000000c09007219 */ /* 0x080fe400000006ff */
[----:B------:R-:W-:Y:S01]  /*0e90*/  SHF.R.U32.HI R5, RZ, R12, R5 ;  /* 0x0000000cff057219 */ /* 0x000fe20000011605 */
[----:B------:R-:W-:Y:S01]  /*0ea0*/  IMAD.MOV.U32 R4, RZ, RZ, R28 ;  /* 0x000000ffff047224 */ /* 0x000fe200078e001c */
[----:B------:R-:W-:Y:S01]  /*0eb0*/  LOP3.LUT R10, RZ, R0, RZ, 0x33, !PT ;  /* 0x00000000ff0a7212 */ /* 0x000fe200078e33ff */
[----:B------:R-:W3:Y:S01]  /*0ec0*/  LDC R26, c[0x0][0x610] ;  /* 0x00018400ff1a7b82 */ /* 0x000ee20000000800 */
[----:B------:R-:W-:Y:S05]  /*0ed0*/  @!P0 BRA `(.L_x_11) ;  /* 0x0000000000288947 */ /* 0x000fea0003800000 */
[----:B------:R-:W4:Y:S02]  /*0ee0*/  LDC R9, c[0x0][0x64c] ;  /* 0x00019300ff097b82 */ /* 0x000f240000000800 */
[----:B----4-:R-:W-:-:S05]  /*0ef0*/  IADD3 R9, P0, R28, R9, RZ ;  /* 0x000000091c097210 */ /* 0x010fca0007f1e0ff */
        /* <DEDUP_REMOVED lines=8> */
.L_x_11:
[----:B-1----:R-:W-:Y:S01]  /*0f80*/  SHF.R.U64 R4, R4, R14, R5 ;  /* 0x0000000e04047219 */ /* 0x002fe20000001205 */
[----:B0-----:R-:W-:Y:S01]  /*0f90*/  VIADD R6, R15, 0xffffffff ;  /* 0xffffffff0f067836 */ /* 0x001fe20000000000 */
[----:B------:R-:W-:Y:S02]  /*0fa0*/  SHF.L.U32 R0, R21, R12, RZ ;  /* 0x0000000c15007219 */ /* 0x000fe400000006ff */
[----:B------:R-:W-:Y:S01]  /*0fb0*/  LOP3.LUT R5, R27, R10, RZ, 0xc0, !PT ;  /* 0x0000000a1b057212 */ /* 0x000fe200078ec0ff */
[----:B------:R-:W-:Y:S01]  /*0fc0*/  IMAD.MOV R7, RZ, RZ, -R4 ;  /* 0x000000ffff077224 */ /* 0x000fe200078e0a04 */
[----:B------:R-:W-:Y:S02]  /*0fd0*/  SEL R3, R3, R30, !P1 ;  /* 0x0000001e03037207 */ /* 0x000fe40004800000 */
[----:B------:R-:W-:Y:S01]  /*0fe0*/  LOP3.LUT R6, R13, R6, RZ, 0xc0, !PT ;  /* 0x000000060d067212 */ /* 0x000fe200078ec0ff */
[----:B------:R-:W-:Y:S02]  /*0ff0*/  IMAD R4, R0, R4, R5 ;  /* 0x0000000400047224 */ /* 0x000fe400078e0205 */
[----:B--2---:R-:W-:-:S02]  /*1000*/  IMAD R0, R7, R20, R28 ;  /* 0x0000001407007224 */ /* 0x004fc400078e021c */
[----:B---3--:R-:W-:Y:S02]  /*1010*/  IMAD R3, R4, R26, R3 ;  /* 0x0000001a04037224 */ /* 0x008fe400078e0203 */
[----:B------:R-:W-:Y:S02]  /*1020*/  IMAD R60, R0, R15, R6 ;  /* 0x0000000f003c7224 */ /* 0x000fe400078e0206 */
[----:B------:R-:W-:-:S03]  /*1030*/  IMAD.MOV.U32 R4, RZ, RZ, 0x1 ;  /* 0x00000001ff047424 */ /* 0x000fc600078e00ff */
[----:B------:R-:W-:Y:S02]  /*1040*/  SEL R61, R60, R3, !P1 ;  /* 0x000000033c3d7207 */ /* 0x000fe40004800000 */
[----:B------:R-:W-:Y:S02]  /*1050*/  PRMT R0, R4, 0x7610, R0 ;  /* 0x0000761004007816 */ /* 0x000fe40000000000 */
[----:B------:R-:W-:-:S07]  /*1060*/  SEL R60, R3, R60, !P1 ;  /* 0x0000003c033c7207 */ /* 0x000fce0004800000 */
.L_x_9:
[----:B------:R-:W-:-:S08]  /*1070*/  NOP ;  /* 0x0000000000007918 */ /* 0x000fd00000000000 */
[----:B------:R-:W0:Y:S02]  /*1080*/  USETMAXREG.TRY_ALLOC.CTAPOOL UP0, 0xe8 ;  /* 0x000000e8000079c8 */ /* 0x000e240008000600 */
[----:B0-----:R-:W-:-:S13]  /*1090*/  PLOP3.LUT P0, PT, PT, PT, UP0, 0x80, 0x0 ;  /* 0x000000000000781c */ /* 0x001fda0003f0f008 */
[----:B------:R-:W-:Y:S05]  /*10a0*/  @!P0 BRA `(.L_x_9) ;  /* 0xfffffffc00f08947 */ /* 0x000fea000383ffff */
[----:B------:R-:W-:Y:S01]  /*10b0*/  ULDC.64 UR4, c[0x0][0x598] ;  /* 0x0001660000047ab9 */ /* 0x000fe20000000a00 */
[----:B------:R-:W-:Y:S01]  /*10c0*/  ULDC.64 UR36, c[0x0][0x208] ;  /* 0x0000820000247ab9 */ /* 0x000fe20000000a00 */
[----:B------:R-:W-:-:S04]  /*10d0*/  ISETP.NE.U32.AND P0, PT, RZ, UR4, PT ;  /* 0x00000004ff007c0c */ /* 0x000fc8000bf05070 */
[----:B------:R-:W-:-:S13]  /*10e0*/  ISETP.NE.AND.EX P0, PT, RZ, UR5, PT, P0 ;  /* 0x00000005ff007c0c */ /* 0x000fda000bf05300 */
[----:B------:R-:W-:Y:S05]  /*10f0*/  @!P0 BRA `(.L_x_12) ;  /* 0x00000000001c8947 */ /* 0x000fea0003800000 */
[----:B------:R-:W0:Y:S02]  /*1100*/  LDC.64 R4, c[0x0][0x598] ;  /* 0x00016600ff047b82 */ /* 0x000e240000000a00 */
[----:B0-----:R-:W2:Y:S02]  /*1110*/  LDG.E.64 R4, desc[UR36][R4.64] ;  /* 0x0000002404047981 */ /* 0x001ea4000c1e1b00 */
[----:B--2---:R-:W-:-:S04]  /*1120*/  ISETP.NE.U32.AND P0, PT, R4, RZ, PT ;  /* 0x000000ff0400720c */ /* 0x004fc80003f05070 */
[----:B------:R-:W-:-:S13]  /*1130*/  ISETP.NE.AND.EX P0, PT, R5, RZ, PT, P0 ;  /* 0x000000ff0500720c */ /* 0x000fda0003f05300 */
[----:B------:R-:W-:Y:S05]  /*1140*/  @!P0 BRA `(.L_x_12) ;  /* 0x0000000000088947 */ /* 0x000fea0003800000 */
[----:B------:R0:W5:Y:S01]  /*1150*/  LD.E R56, desc[UR36][R4.64] ;  /* 0x0000002404387980 */ /* 0x000162000c101900 */
[----:B------:R-:W-:Y:S05]  /*1160*/  BRA `(.L_x_13) ;  /* 0x0000000000247947 */ /* 0x000fea0003800000 */
.L_x_12:
[----:B------:R-:W-:Y:S02]  /*1170*/  ULDC.64 UR4, c[0x0][0x588] ;  /* 0x0001620000047ab9 */ /* 0x000fe40000000a00 */
[----:B------:R-:W-:-:S04]  /*1180*/  ISETP.NE.U32.AND P0, PT, RZ, UR4, PT ;  /* 0x00000004ff007c0c */ /* 0x000fc8000bf05070 */
[----:B------:R-:W-:-:S13]  /*1190*/  ISETP.NE.AND.EX P0, PT, RZ, UR5, PT, P0 ;  /* 0x00000005ff007c0c */ /* 0x000fda000bf05300 */
[----:B------:R-:W-:Y:S05]  /*11a0*/  @!P0 BRA `(.L_x_14) ;  /* 0x00000000000c8947 */ /* 0x000fea0003800000 */
[----:B------:R-:W0:Y:S02]  /*11b0*/  LDC.64 R56, c[0x0][0x588] ;  /* 0x00016200ff387b82 */ /* 0x000e240000000a00 */
[----:B0-----:R1:W5:Y:S01]  /*11c0*/  LDG.E R56, desc[UR36][R56.64] ;  /* 0x0000002438387981 */ /* 0x001362000c1e1900 */
[----:B------:R-:W-:Y:S05]  /*11d0*/  BRA `(.L_x_13) ;  /* 0x0000000000087947 */ /* 0x000fea0003800000 */
.L_x_14:
[----:B------:R-:W-:Y:S02]  /*11e0*/  ULDC UR4, c[0x0][0x580] ;  /* 0x0001600000047ab9 */ /* 0x000fe40000000800 */
[----:B------:R-:W-:-:S07]  /*11f0*/  IMAD.U32 R56, RZ, RZ, UR4 ;  /* 0x00000004ff387e24 */ /* 0x000fce000f8e00ff */
.L_x_13:
[----:B------:R-:W-:Y:S02]  /*1200*/  ULDC.64 UR4, c[0x0][0x5a0] ;  /* 0x0001680000047ab9 */ /* 0x000fe40000000a00 */
[----:B------:R-:W-:-:S04]  /*1210*/  ISETP.NE.U32.AND P0, PT, RZ, UR4, PT ;  /* 0x00000004ff007c0c */ /* 0x000fc8000bf05070 */
[----:B------:R-:W-:-:S13]  /*1220*/  ISETP.NE.AND.EX P0, PT, RZ, UR5, PT, P0 ;  /* 0x00000005ff007c0c */ /* 0x000fda000bf05300 */
[----:B------:R-:W-:Y:S05]  /*1230*/  @!P0 BRA `(.L_x_15) ;  /* 0x00000000001c8947 */ /* 0x000fea0003800000 */
[----:B0-----:R-:W0:Y:S02]  /*1240*/  LDC.64 R4, c[0x0][0x5a0] ;  /* 0x00016800ff047b82 */ /* 0x001e240000000a00 */
[----:B0-----:R-:W2:Y:S02]  /*1250*/  LDG.E.64 R4, desc[UR36][R4.64] ;  /* 0x0000002404047981 */ /* 0x001ea4000c1e1b00 */
[----:B--2---:R-:W-:-:S04]  /*1260*/  ISETP.NE.U32.AND P0, PT, R4, RZ, PT ;  /* 0x000000ff0400720c */ /* 0x004fc80003f05070 */
[----:B------:R-:W-:-:S13]  /*1270*/  ISETP.NE.AND.EX P0, PT, R5, RZ, PT, P0 ;  /* 0x000000ff0500720c */ /* 0x000fda0003f05300 */
[----:B------:R-:W-:Y:S05]  /*1280*/  @!P0 BRA `(.L_x_15) ;  /* 0x0000000000088947 */ /* 0x000fea0003800000 */
[----:B-1----:R0:W5:Y:S01]  /*1290*/  LD.E R57, desc[UR36][R4.64] ;  /* 0x0000002404397980 */ /* 0x002162000c101900 */
[----:B------:R-:W-:Y:S05]  /*12a0*/  BRA `(.L_x_16) ;  /* 0x0000000000247947 */ /* 0x000fea0003800000 */
.L_x_15:
[----:B------:R-:W-:Y:S02]  /*12b0*/  ULDC.64 UR4, c[0x0][0x590] ;  /* 0x0001640000047ab9 */ /* 0x000fe40000000a00 */
[----:B------:R-:W-:-:S04]  /*12c0*/  ISETP.NE.U32.AND P0, PT, RZ, UR4, PT ;  /* 0x00000004ff007c0c */ /* 0x000fc8000bf05070 */
[----:B------:R-:W-:-:S13]  /*12d0*/  ISETP.NE.AND.EX P0, PT, RZ, UR5, PT, P0 ;  /* 0x00000005ff007c0c */ /* 0x000fda000bf05300 */
[----:B------:R-:W-:Y:S05]  /*12e0*/  @!P0 BRA `(.L_x_17) ;  /* 0x00000000000c8947 */ /* 0x000fea0003800000 */
[----:B0-----:R-:W1:Y:S02]  /*12f0*/  LDC.64 R4, c[0x0][0x590] ;  /* 0x00016400ff047b82 */ /* 0x001e640000000a00 */
[----:B-1----:R1:W5:Y:S01]  /*1300*/  LDG.E R57, desc[UR36][R4.64] ;  /* 0x0000002404397981 */ /* 0x002362000c1e1900 */
[----:B------:R-:W-:Y:S05]  /*1310*/  BRA `(.L_x_16) ;  /* 0x0000000000087947 */ /* 0x000fea0003800000 */
.L_x_17:
[----:B------:R-:W-:Y:S02]  /*1320*/  ULDC UR4, c[0x0][0x584] ;  /* 0x0001610000047ab9 */ /* 0x000fe40000000800 */
[----:B-1----:R-:W-:-:S07]  /*1330*/  IMAD.U32 R57, RZ, RZ, UR4 ;  /* 0x00000004ff397e24 */ /* 0x002fce000f8e00ff */
.L_x_16:
[----:B------:R-:W-:-:S13]  /*1340*/  LOP3.LUT P0, RZ, R0, 0xff, RZ, 0xc0, !PT ;  /* 0x000000ff00ff7812 */ /* 0x000fda000780c0ff */
[----:B------:R-:W-:Y:S05]  /*1350*/  @!P0 EXIT ;  /* 0x000000000000894d */ /* 0x000fea0003800000 */
[----:B------:R-:W-:Y:S01]  /*1360*/  ULDC UR4, c[0x0][0x28c] ;  /* 0x0000a30000047ab9 */ /* 0x000fe20000000800 */
[----:B------:R-:W-:Y:S01]  /*1370*/  LOP3.LUT R58, R19, 0x1, RZ, 0xfc, !PT ;  /* 0x00000001133a7812 */ /* 0x000fe200078efcff */
[----:B------:R-:W-:Y:S01]  /*1380*/  UIADD3 UR4, UR4, 0x1f, URZ ;  /* 0x0000001f04047890 */ /* 0x000fe2000fffe03f */
[----:B------:R-:W-:Y:S01]  /*1390*/  UMOV UR38, URZ ;  /* 0x0000003f00267c82 */ /* 0x000fe20008000000 */
[----:B------:R-:W-:Y:S02]  /*13a0*/  UMOV UR39, URZ ;  /* 0x0000003f00277c82 */ /* 0x000fe40008000000 */
[----:B------:R-:W-:-:S04]  /*13b0*/  USHF.R.S32.HI UR5, URZ, 0x1f, UR4 ;  /* 0x0000001f3f057899 */ /* 0x000fc80008011404 */
[----:B------:R-:W-:-:S04]  /*13c0*/  ULEA.HI UR5, UR5, UR4, URZ, 0x5 ;  /* 0x0000000405057291 */ /* 0x000fc8000f8f283f */
[----:B------:R-:W-:-:S12]  /*13d0*/  USHF.R.S32.HI UR40, URZ, 0x5, UR5 ;  /* 0x000000053f287899 */ /* 0x000fd80008011405 */
.L_x_101:
[----:B------:R-:W-:Y:S01]  /*13e0*/  LOP3.LUT R0, R18, 0x80, RZ, 0xc0, !PT ;  /* 0x0000008012007812 */ /* 0x000fe200078ec0ff */
[----:B--2---:R-:W2:Y:S01]  /*13f0*/  S2UR UR7, SR_CgaCtaId ;  /* 0x00000000000779c3 */ /* 0x004ea20000008800 */
[----:B------:R-:W-:Y:S02]  /*1400*/  UMOV UR6, 0x400 ;  /* 0x0000040000067882 */ /* 0x000fe40000000000 */
[----:B------:R-:W-:-:S06]  /*1410*/  SHF.R.U32.HI R0, RZ, 0x7, R0 ;  /* 0x00000007ff007819 */ /* 0x000fcc0000011600 */
[----:B---3--:R-:W3:Y:S01]  /*1420*/  SHFL.IDX PT, R0, R0, RZ, 0x1f ;  /* 0x00001fff00007589 */ /* 0x008ee200000e0000 */
[----:B--2---:R-:W-:Y:S01]  /*1430*/  ULEA UR6, UR7, UR6, 0x18 ;  /* 0x0000000607067291 */ /* 0x004fe2000f8ec03f */
[----:B---3--:R-:W-:-:S13]  /*1440*/  R2UR UR4, R0 ;  /* 0x00000000000472ca */ /* 0x008fda00000e0000 */
[----:B------:R-:W-:-:S04]  /*1450*/  ULEA.HI UR5, UR4, UR4, URZ, 0x1 ;  /* 0x0000000404057291 */ /* 0x000fc8000f8f083f */
[----:B------:R-:W-:-:S04]  /*1460*/  ULOP3.LUT UR5, UR5, 0xffffe, URZ, 0xc0, !UPT ;  /* 0x000ffffe05057892 */ /* 0x000fc8000f8ec03f */
[----:B------:R-:W-:-:S03]  /*1470*/  UIADD3 UR5, UR4, -UR5, URZ ;  /* 0x8000000504057290 */ /* 0x000fc6000fffe03f */
[----:B------:R-:W-:Y:S01]  /*1480*/  ULDC UR4, c[0x0][0x28c] ;  /* 0x0000a30000047ab9 */ /* 0x000fe20000000800 */
[----:B------:R-:W-:Y:S01]  /*1490*/  ULEA UR5, UR5, UR6, 0xc ;  /* 0x0000000605057291 */ /* 0x000fe2000f8e603f */
[----:B------:R-:W-:-:S03]  /*14a0*/  ISETP.LT.AND P0, PT, RZ, UR4, PT ;  /* 0x00000004ff007c0c */ /* 0x000fc6000bf01270 */
[----:B------:R-:W-:-:S04]  /*14b0*/  UIADD3 UR5, UR5, 0x200, URZ ;  /* 0x0000020005057890 */ /* 0x000fc8000fffe03f */
[----:B------:R-:W-:-:S04]  /*14c0*/  USHF.R.U32.HI UR5, URZ, 0x4, UR5 ;  /* 0x000000043f057899 */ /* 0x000fc80008011605 */
[----:B------:R-:W-:Y:S02]  /*14d0*/  ULOP3.LUT UR41, UR5, 0x3fff, URZ, 0xc0, !UPT ;  /* 0x00003fff05297892 */ /* 0x000fe4000f8ec03f */
[----:B01---5:R-:W-:Y:S10]  /*14e0*/  @P0 BRA `(.L_x_18) ;  /* 0x0000000000400947 */ /* 0x023ff40003800000 */
[----:B------:R-:W-:Y:S01]  /*14f0*/  MOV R0, 0x0 ;  /* 0x0000000000007802 */ /* 0x000fe20000000f00 */
[----:B------:R-:W-:Y:S01]  /*1500*/  ULDC.64 UR4, c[0x4][0x68] ;  /* 0x01001a0000047ab9 */ /* 0x000fe20000000a00 */
[----:B------:R-:W-:Y:S01]  /*1510*/  ULDC.64 UR6, c[0x4][0x8] ;  /* 0x0100020000067ab9 */ /* 0x000fe20000000a00 */
[----:B01----:R-:W-:Y:S01]  /*1520*/  IMAD.U32 R4, RZ, RZ, UR4 ;  /* 0x00000004ff047e24 */ /* 0x003fe2000f8e00ff */
[----:B------:R0:W1:Y:S01]  /*1530*/  LDC.64 R14, c[0x4][R0] ;  /* 0x01000000000e7b82 */ /* 0x0000620000000a00 */
[----:B------:R-:W-:Y:S01]  /*1540*/  IMAD.U32 R5, RZ, RZ, UR5 ;  /* 0x00000005ff057e24 */ /* 0x000fe2000f8e00ff */
[----:B------:R-:W-:Y:S01]  /*1550*/  ULDC.64 UR4, c[0x4][0x70] ;  /* 0x01001c0000047ab9 */ /* 0x000fe20000000a00 */
[----:B------:R-:W-:Y:S02]  /*1560*/  IMAD.U32 R10, RZ, RZ, UR6 ;  /* 0x00000006ff0a7e24 */ /* 0x000fe4000f8e00ff */
[----:B------:R-:W-:Y:S02]  /*1570*/  IMAD.U32 R6, RZ, RZ, UR4 ;  /* 0x00000004ff067e24 */ /* 0x000fe4000f8e00ff */
[----:B------:R-:W-:-:S02]  /*1580*/  IMAD.U32 R7, RZ, RZ, UR5 ;  /* 0x00000005ff077e24 */ /* 0x000fc4000f8e00ff */
[----:B------:R-:W-:Y:S02]  /*1590*/  IMAD.U32 R11, RZ, RZ, UR7 ;  /* 0x00000007ff0b7e24 */ /* 0x000fe4000f8e00ff */
[----:B------:R-:W-:Y:S02]  /*15a0*/  IMAD.MOV.U32 R8, RZ, RZ, 0x1e1 ;  /* 0x000001e1ff087424 */ /* 0x000fe400078e00ff */
[----:B------:R-:W-:Y:S02]  /*15b0*/  IMAD.MOV.U32 R12, RZ, RZ, 0x1 ;  /* 0x00000001ff0c7424 */ /* 0x000fe400078e00ff */
[----:B0-----:R-:W-:-:S07]  /*15c0*/  IMAD.MOV.U32 R13, RZ, RZ, RZ ;  /* 0x000000ffff0d7224 */ /* 0x001fce00078e00ff */
[----:B------:R-:W-:-:S07]  /*15d0*/  LEPC R20, `(.L_x_18) ;  /* 0x000000001014794e */ /* 0x000fce0000000000 */
[----:B-1---5:R-:W-:Y:S05]  /*15e0*/  CALL.ABS.NOINC R14 ;  /* 0x000000000e007343 */ /* 0x022fea0003c00000 */
.L_x_18:
[----:B------:R-:W-:-:S13]  /*15f0*/  ISETP.NE.AND P0, PT, R58, 0x3, PT ;  /* 0x000000033a00780c */ /* 0x000fda0003f05270 */
[----:B------:R-:W-:Y:S05]  /*1600*/  @!P0 BRA `(.L_x_19) ;  /* 0x0000000000048947 */ /* 0x000fea0003800000 */
[----:B------:R-:W-:Y:S01]  /*1610*/  BPT.TRAP 0x1 ;  /* 0x000000040000795c */ /* 0x000fe20000300000 */
.L_x_19:
[----:B------:R-:W2:Y:S01]  /*1620*/  S2UR UR5, SR_CgaCtaId ;  /* 0x00000000000579c3 */ /* 0x000ea20000008800 */
[----:B------:R-:W-:Y:S01]  /*1630*/  UMOV UR4, 0x400 ;  /* 0x0000040000047882 */ /* 0x000fe20000000000 */
[----:B------:R-:W-:Y:S02]  /*1640*/  IMAD.U32 R0, RZ, RZ, UR38 ;  /* 0x00000026ff007e24 */ /* 0x000fe4000f8e00ff */
[----:B------:R-:W-:-:S03]  /*1650*/  IMAD.U32 R3, RZ, RZ, UR39 ;  /* 0x00000027ff037e24 */ /* 0x000fc6000f8e00ff */
[----:B------:R-:W-:Y:S01]  /*1660*/  SHF.L.U32 R0, R0, 0x1f, RZ ;  /* 0x0000001f00007819 */ /* 0x000fe200000006ff */
[----:B--2---:R-:W-:-:S06]  /*1670*/  ULEA UR4, UR5, UR4, 0x18 ;  /* 0x0000000405047291 */ /* 0x004fcc000f8ec03f */
[----:B------:R-:W-:-:S04]  /*1680*/  IMAD.U32 R6, RZ, RZ, UR4 ;  /* 0x00000004ff067e24 */ /* 0x000fc8000f8e00ff */
[----:B------:R-:W-:-:S04]  /*1690*/  IMAD R3, R3, 0x8, R6 ;  /* 0x0000000803037824 */ /* 0x000fc800078e0206 */
[----:B------:R2:W3:Y:S01]  /*16a0*/  SYNCS.PHASECHK.TRANS64.TRYWAIT P1, [R3+URZ], R0 ;  /* 0x00000000030075a7 */ /* 0x0004e2000802017f */
[----:B------:R-:W-:Y:S05]  /*16b0*/  @!P0 BRA `(.L_x_20) ;  /* 0x0000000000048947 */ /* 0x000fea0003800000 */
[----:B------:R-:W-:Y:S01]  /*16c0*/  BPT.TRAP 0x1 ;  /* 0x000000040000795c */ /* 0x000fe20000300000 */
.L_x_20:
[----:B---3--:R-:W-:Y:S05]  /*16d0*/  @P1 BRA `(.L_x_21) ;  /* 0x0000000000081947 */ /* 0x008fea0003800000 */
[----:B------:R-:W3:Y:S02]  /*16e0*/  SYNCS.PHASECHK.TRANS64.TRYWAIT P1, [R3+URZ], R0 ;  /* 0x00000000030075a7 */ /* 0x000ee4000802017f */
[----:B---3--:R-:W-:Y:S05]  /*16f0*/  @!P1 BRA `(.L_x_22) ;  /* 0x0000005000449947 */ /* 0x008fea0003800000 */
.L_x_21:
[----:B------:R-:W-:-:S04]  /*1700*/  UISETP.LT.AND UP0, UPT, UR40, 0x1, UPT ;  /* 0x000000012800788c */ /* 0x000fc8000bf01270 */
[----:B------:R-:W-:-:S06]  /*1710*/  USEL UR4, UR40, 0x1, UP0 ;  /* 0x0000000128047887 */ /* 0x000fcc0008000000 */
[----:B--23--:R-:W-:Y:S01]  /*1720*/  IMAD.U32 R0, RZ, RZ, UR4 ;  /* 0x00000004ff007e24 */ /* 0x00cfe2000f8e00ff */
[----:B------:R-:W-:Y:S05]  /*1730*/  WARPSYNC.ALL ;  /* 0x0000000000007948 */ /* 0x000fea0003800000 */
[----:B------:R-:W-:-:S04]  /*1740*/  IADD3 R0, -R0, UR40, RZ ;  /* 0x0000002800007c10 */ /* 0x000fc8000fffe1ff */
[----:B------:R-:W-:Y:S02]  /*1750*/  ISETP.GE.AND P1, PT, R0, 0x1, PT ;  /* 0x000000010000780c */ /* 0x000fe40003f26270 */
[----:B------:R-:W-:Y:S01]  /*1760*/  R2UR UR4, R6 ;  /* 0x00000000060472ca */ /* 0x000fe200000e0000 */
[----:B------:R-:W-:Y:S01]  /*1770*/  ULOP3.LUT UR41, UR41, 0x10000, URZ, 0xfc, !UPT ;  /* 0x0001000029297892 */ /* 0x000fe2000f8efc3f */
[----:B------:R-:W-:Y:S01]  /*1780*/  WARPGROUP.ARRIVE ;  /* 0x00000000000079c5 */ /* 0x000fe20000000000 */
[----:B------:R-:W-:Y:S01]  /*1790*/  UMOV UR5, 0x80000020 ;  /* 0x8000002000057882 */ /* 0x000fe20000000000 */
[----:B------:R-:W-:-:S09]  /*17a0*/  UMOV UR7, 0x80000020 ;  /* 0x8000002000077882 */ /* 0x000fd20000000000 */
[----:B------:R-:W-:-:S04]  /*17b0*/  UIADD3 UR4, UR4, 0x24200, URZ ;  /* 0x0002420004047890 */ /* 0x000fc8000fffe03f */
[----:B------:R-:W-:-:S04]  /*17c0*/  USHF.R.U32.HI UR4, URZ, 0x4, UR4 ;  /* 0x000000043f047899 */ /* 0x000fc80008011604 */
[----:B------:R-:W-:-:S04]  /*17d0*/  ULOP3.LUT UR4, UR4, 0x3fff, URZ, 0xc0, !UPT ;  /* 0x00003fff04047892 */ /* 0x000fc8000f8ec03f */
[----:B------:R-:W-:Y:S02]  /*17e0*/  ULOP3.LUT UR9, UR4, 0x10000, URZ, 0xfc, !UPT ;  /* 0x0001000004097892 */ /* 0x000fe4000f8efc3f */
[----:B------:R-:W-:Y:S02]  /*17f0*/  ULEA UR4, UR39, UR41, 0x9 ;  /* 0x0000002927047291 */ /* 0x000fe4000f8e483f */
[----:B------:R-:W-:-:S09]  /*1800*/  ULEA UR6, UR39, UR9, 0x8 ;  /* 0x0000000927067291 */ /* 0x000fd2000f8e403f */
[----:B------:R-:W-:Y:S01]  /*1810*/  HGMMA.64x64x16.F32 R24, gdesc[UR4], RZ, !UPT, gsb0 ;  /* 0x00e00000041879f0 */ /* 0x000fe2000c0008ff */
[----:B------:R-:W-:Y:S02]  /*1820*/  UIADD3 UR4, UR4, 0x2, URZ ;  /* 0x0000000204047890 */ /* 0x000fe4000fffe03f */
[----:B------:R-:W-:Y:S01]  /*1830*/  UIADD3 UR6, UR6, 0x2, URZ ;  /* 0x0000000206067890 */ /* 0x000fe2000fffe03f */
[----:B------:R-:W-:Y:S01]  /*1840*/  UMOV UR5, 0x80000020 ;  /* 0x8000002000057882 */ /* 0x000fe20000000000 */
[----:B------:R-:W-:Y:S01]  /*1850*/  UMOV UR7, 0x80000020 ;  /* 0x8000002000077882 */ /* 0x000fe20000000000 */
[----:B------:R-:W-:Y:S02]  /*1860*/  WARPGROUP.DEPBAR.LE gsb0, 0x0 ;  /* 0x00008000000079c5 */ /* 0x000fe40000010000 */
[----:B------:R-:W-:-:S06]  /*1870*/  WARPGROUP.ARRIVE ;  /* 0x00000000000079c5 */ /* 0x000fcc0000000000 */
[----:B------:R-:W-:Y:S03]  /*1880*/  HGMMA.64x64x16.F32 R24, gdesc[UR4], R24, gsb0 ;  /* 0x00e00000041879f0 */ /* 0x000fe60008000818 */
[----:B------:R-:W-:Y:S02]  /*1890*/  WARPGROUP.DEPBAR.LE gsb0, 0x0 ;  /* 0x00008000000079c5 */ /* 0x000fe40000010000 */
[----:B------:R-:W-:Y:S05]  /*18a0*/  @!P1 BRA `(.L_x_23) ;  /* 0x0000000000e49947 */ /* 0x000fea0003800000 */
[----:B------:R-:W-:Y:S02]  /*18b0*/  UIADD3 UR4, UR39, 0x1, URZ ;  /* 0x0000000127047890 */ /* 0x000fe4000fffe03f */
[----:B------:R-:W-:Y:S02]  /*18c0*/  IMAD.U32 R3, RZ, RZ, UR39 ;  /* 0x00000027ff037e24 */ /* 0x000fe4000f8e00ff */
[----:B------:R-:W-:-:S04]  /*18d0*/  UISETP.NE.AND UP0, UPT, UR4, 0x12, UPT ;  /* 0x000000120400788c */ /* 0x000fc8000bf05270 */
[----:B------:R-:W-:Y:S02]  /*18e0*/  USEL UR5, URZ, 0x1, UP0 ;  /* 0x000000013f057887 */ /* 0x000fe40008000000 */
[----:B------:R-:W-:Y:S02]  /*18f0*/  USEL UR8, UR4, URZ, UP0 ;  /* 0x0000003f04087287 */ /* 0x000fe40008000000 */
[----:B------:R-:W-:-:S06]  /*1900*/  ULOP3.LUT UR5, UR38, UR5, URZ, 0x3c, !UPT ;  /* 0x0000000526057292 */ /* 0x000fcc000f8e3c3f */
[----:B------:R-:W-:-:S07]  /*1910*/  IMAD.U32 R7, RZ, RZ, UR5 ;  /* 0x00000005ff077e24 */ /* 0x000fce000f8e00ff */
.L_x_30:
[----:B------:R-:W-:Y:S05]  /*1920*/  @!P0 BRA `(.L_x_24) ;  /* 0x0000000000048947 */ /* 0x000fea0003800000 */
[----:B------:R-:W-:Y:S01]  /*1930*/  BPT.TRAP 0x1 ;  /* 0x000000040000795c */ /* 0x000fe20000300000 */
.L_x_24:
[----:B------:R-:W2:Y:S01]  /*1940*/  S2UR UR5, SR_CgaCtaId ;  /* 0x00000000000579c3 */ /* 0x000ea20000008800 */
[----:B------:R-:W-:Y:S01]  /*1950*/  UMOV UR4, 0x400 ;  /* 0x0000040000047882 */ /* 0x000fe20000000000 */
[----:B01----:R-:W-:Y:S01]  /*1960*/  IMAD.U32 R5, RZ, RZ, UR8 ;  /* 0x00000008ff057e24 */ /* 0x003fe2000f8e00ff */
[----:B------:R-:W-:Y:S01]  /*1970*/  SHF.L.U32 R4, R7, 0x1f, RZ ;  /* 0x0000001f07047819 */ /* 0x000fe200000006ff */
[----:B--2---:R-:W-:-:S06]  /*1980*/  ULEA UR4, UR5, UR4, 0x18 ;  /* 0x0000000405047291 */ /* 0x004fcc000f8ec03f */
[----:B------:R-:W-:-:S04]  /*1990*/  IMAD.U32 R6, RZ, RZ, UR4 ;  /* 0x00000004ff067e24 */ /* 0x000fc8000f8e00ff */
[----:B------:R-:W-:-:S04]  /*19a0*/  IMAD R5, R5, 0x8, R6 ;  /* 0x0000000805057824 */ /* 0x000fc800078e0206 */
[----:B------:R0:W1:Y:S01]  /*19b0*/  SYNCS.PHASECHK.TRANS64.TRYWAIT P1, [R5+URZ], R4 ;  /* 0x00000004050075a7 */ /* 0x000062000802017f */
[----:B------:R-:W-:Y:S05]  /*19c0*/  @!P0 BRA `(.L_x_25) ;  /* 0x0000000000048947 */ /* 0x000fea0003800000 */
[----:B------:R-:W-:Y:S01]  /*19d0*/  BPT.TRAP 0x1 ;  /* 0x000000040000795c */ /* 0x000fe20000300000 */
.L_x_25:
[----:B-1----:R-:W-:Y:S05]  /*19e0*/  @P1 BRA `(.L_x_26) ;  /* 0x0000000000081947 */ /* 0x002fea0003800000 */
[----:B------:R-:W1:Y:S02]  /*19f0*/  SYNCS.PHASECHK.TRANS64.TRYWAIT P1, [R5+URZ], R4 ;  /* 0x00000004050075a7 */ /* 0x000e64000802017f */
[----:B-1----:R-:W-:Y:S05]  /*1a00*/  @!P1 BRA `(.L_x_27) ;  /* 0x0000004c00949947 */ /* 0x002fea0003800000 */
.L_x_26:
[----:B------:R-:W-:Y:S01]  /*1a10*/  ULEA UR4, UR8, UR41, 0x9 ;  /* 0x0000002908047291 */ /* 0x000fe2000f8e483f */
[----:B------:R-:W-:Y:S01]  /*1a20*/  WARPGROUP.ARRIVE ;  /* 0x00000000000079c5 */ /* 0x000fe20000000000 */
[----:B------:R-:W-:Y:S01]  /*1a30*/  ULEA UR6, UR8, UR9, 0x8 ;  /* 0x0000000908067291 */ /* 0x000fe2000f8e403f */
[----:B------:R-:W-:Y:S01]  /*1a40*/  UMOV UR5, 0x80000020 ;  /* 0x8000002000057882 */ /* 0x000fe20000000000 */
[----:B------:R-:W-:-:S07]  /*1a50*/  UMOV UR7, 0x80000020 ;  /* 0x8000002000077882 */ /* 0x000fce0000000000 */
[----:B------:R-:W-:Y:S01]  /*1a60*/  HGMMA.64x64x16.F32 R24, gdesc[UR4], R24, gsb0 ;  /* 0x00e00000041879f0 */ /* 0x000fe20008000818 */
        /* <DEDUP_REMOVED lines=9> */
[----:B------:R-:W-:Y:S01]  /*1b00*/  BPT.TRAP 0x1 ;  /* 0x000000040000795c */ /* 0x000fe20000300000 */
.L_x_28:
[----:B------:R-:W-:-:S13]  /*1b10*/  ISETP.NE.AND P1, PT, R23, RZ, PT ;  /* 0x000000ff1700720c */ /* 0x000fda0003f25270 */
[----:B01----:R-:W-:-:S04]  /*1b20*/  @P1 IMAD R4, R3, 0x8, R6 ;  /* 0x0000000803041824 */ /* 0x003fc800078e0206 */
[----:B------:R-:W-:-:S05]  /*1b30*/  @P1 VIADD R5, R4, 0x90 ;  /* 0x0000009004051836 */ /* 0x000fca0000000000 */
[----:B------:R-:W-:-:S04]  /*1b40*/  @P1 PRMT R5, R22, 0x654, R5 ;  /* 0x0000065416051816 */ /* 0x000fc80000000005 */
[----:B------:R0:W-:Y:S01]  /*1b50*/  @P1 SYNCS.ARRIVE.TRANS64.RED.A1T0 RZ, [R5+URZ], RZ ;  /* 0x000000ff05ff19a7 */ /* 0x0001e2000810043f */
[----:B------:R-:W-:-:S13]  /*1b60*/  ISETP.GT.U32.AND P1, PT, R19, 0x1, PT ;  /* 0x000000011300780c */ /* 0x000fda0003f24070 */
[----:B0-----:R-:W-:Y:S05]  /*1b70*/  @P1 BRA `(.L_x_29) ;  /* 0x0000000000041947 */ /* 0x001fea0003800000 */
[----:B------:R-:W-:Y:S01]  /*1b80*/  BPT.TRAP 0x1 ;  /* 0x000000040000795c */ /* 0x000fe20000300000 */
.L_x_29:
[----:B------:R-:W-:Y:S01]  /*1b90*/  UIADD3 UR8, UR8, 0x1, URZ ;  /* 0x0000000108087890 */ /* 0x000fe2000fffe03f */
[C---:B------:R-:W-:Y:S01]  /*1ba0*/  ISETP.GT.AND P2, PT, R0.reuse, 0x1, PT ;  /* 0x000000010000780c */ /* 0x040fe20003f44270 */
[----:B------:R-:W-:Y:S02]  /*1bb0*/  VIADD R3, R3, 0x1 ;  /* 0x0000000103037836 */ /* 0x000fe40000000000 */
[----:B------:R-:W-:Y:S01]  /*1bc0*/  UISETP.NE.AND UP0, UPT, UR8, 0x12, UPT ;  /* 0x000000120800788c */ /* 0x000fe2000bf05270 */
[----:B------:R-:W-:Y:S02]  /*1bd0*/  VIADD R0, R0, 0xffffffff ;  /* 0xffffffff00007836 */ /* 0x000fe40000000000 */
[C---:B------:R-:W-:Y:S01]  /*1be0*/  ISETP.NE.AND P1, PT, R3.reuse, 0x12, PT ;  /* 0x000000120300780c */ /* 0x040fe20003f25270 */
[----:B------:R-:W-:Y:S02]  /*1bf0*/  USEL UR4, URZ, 0x1, UP0 ;  /* 0x000000013f047887 */ /* 0x000fe40008000000 */
[----:B------:R-:W-:Y:S01]  /*1c00*/  USEL UR8, UR8, URZ, UP0 ;  /* 0x0000003f08087287 */ /* 0x000fe20008000000 */
[----:B------:R-:W-:-:S03]  /*1c10*/  SEL R3, R3, RZ, P1 ;  /* 0x000000ff03037207 */ /* 0x000fc60000800000 */
[----:B------:R-:W-:Y:S01]  /*1c20*/  LOP3.LUT R7, R7, UR4, RZ, 0x3c, !PT ;  /* 0x0000000407077c12 */ /* 0x000fe2000f8e3cff */
[----:B------:R-:W-:Y:S07]  /*1c30*/  @P2 BRA `(.L_x_30) ;  /* 0xfffffffc00382947 */ /* 0x000fee000383ffff */
.L_x_23:
[----:B------:R-:W2:Y:S02]  /*1c40*/  LDC R0, c[0x0][0x28c] ;  /* 0x0000a300ff007b82 */ /* 0x000ea40000000800 */
[----:B--2---:R-:W-:-:S13]  /*1c50*/  ISETP.GE.AND P1, PT, R0, 0x1, PT ;  /* 0x000000010000780c */ /* 0x004fda0003f26270 */
[----:B------:R-:W-:Y:S05]  /*1c60*/  @!P1 BRA `(.L_x_31) ;  /* 0x0000000000509947 */ /* 0x000fea0003800000 */
[----:B------:R-:W-:Y:S05]  /*1c70*/  @!P0 BRA `(.L_x_32) ;  /* 0x0000000000048947 */ /* 0x000fea0003800000 */
[----:B------:R-:W-:Y:S01]  /*1c80*/  BPT.TRAP 0x1 ;  /* 0x000000040000795c */ /* 0x000fe20000300000 */
.L_x_32:
[----:B------:R-:W-:Y:S01]  /*1c90*/  ISETP.NE.AND P0, PT, R23, RZ, PT ;  /* 0x000000ff1700720c */ /* 0x000fe20003f05270 */
[----:B------:R-:W-:Y:S01]  /*1ca0*/  BSSY B0, `(.L_x_33) ;  /* 0x000000e000007945 */ /* 0x000fe20003800000 */
[----:B------:R-:W-:-:S11]  /*1cb0*/  ISETP.GT.U32.AND P1, PT, R19, 0x1, PT ;  /* 0x000000011300780c */ /* 0x000fd60003f24070 */
[----:B------:R-:W-:Y:S05]  /*1cc0*/  @!P0 BRA `(.L_x_34) ;  /* 0x00000000002c8947 */ /* 0x000fea0003800000 */
[----:B------:R-:W-:-:S04]  /*1cd0*/  UISETP.LT.AND UP0, UPT, UR40, 0x1, UPT ;  /* 0x000000012800788c */ /* 0x000fc8000bf01270 */
[----:B------:R-:W-:-:S04]  /*1ce0*/  USEL UR6, UR40, 0x1, UP0 ;  /* 0x0000000128067887 */ /* 0x000fc80008000000 */
[----:B------:R-:W-:-:S04]  /*1cf0*/  UIADD3 UR6, UR39, UR40, -UR6 ;  /* 0x0000002827067290 */ /* 0x000fc8000fffe806 */
[----:B------:R-:W-:-:S04]  /*1d00*/  UIMAD.WIDE.U32 UR4, UR6, 0x38e38e39, URZ ;  /* 0x38e38e39060478a5 */ /* 0x000fc8000f8e003f */
[----:B------:R-:W-:-:S04]  /*1d10*/  USHF.R.U32.HI UR4, URZ, 0x2, UR5 ;  /* 0x000000023f047899 */ /* 0x000fc80008011605 */
[----:B------:R-:W-:-:S06]  /*1d20*/  UIMAD UR6, UR4, -0x12, UR6 ;  /* 0xffffffee040678a4 */ /* 0x000fcc000f8e0206 */
[----:B------:R-:W-:-:S04]  /*1d30*/  IMAD.U32 R3, RZ, RZ, UR6 ;  /* 0x00000006ff037e24 */ /* 0x000fc8000f8e00ff */
[----:B------:R-:W-:-:S04]  /*1d40*/  IMAD R0, R3, 0x8, R6 ;  /* 0x0000000803007824 */ /* 0x000fc800078e0206 */
[----:B------:R-:W-:-:S05]  /*1d50*/  VIADD R3, R0, 0x90 ;  /* 0x0000009000037836 */ /* 0x000fca0000000000 */
[----:B------:R-:W-:-:S04]  /*1d60*/  PRMT R3, R22, 0x654, R3 ;  /* 0x0000065416037816 */ /* 0x000fc80000000003 */
[----:B------:R2:W-:Y:S03]  /*1d70*/  SYNCS.ARRIVE.TRANS64.RED.A1T0 RZ, [R3+URZ], RZ ;  /* 0x000000ff03ff79a7 */ /* 0x0005e6000810043f */
.L_x_34:
[----:B------:R-:W-:Y:S05]  /*1d80*/  BSYNC B0 ;  /* 0x0000000000007941 */ /* 0x000fea0003800000 */
.L_x_33:
[----:B------:R-:W-:Y:S05]  /*1d90*/  @P1 BRA `(.L_x_31) ;  /* 0x0000000000041947 */ /* 0x000fea0003800000 */
[----:B------:R-:W-:Y:S01]  /*1da0*/  BPT.TRAP 0x1 ;  /* 0x000000040000795c */ /* 0x000fe20000300000 */
.L_x_31:
[----:B------:R-:W3:Y:S01]  /*1db0*/  LDC R6, c[0x0][0x288] ;  /* 0x0000a200ff067b82 */ /* 0x000ee20000000800 */
[--C-:B------:R-:W-:Y:S01]  /*1dc0*/  SHF.R.U32.HI R0, RZ, 0x2, R18.reuse ;  /* 0x00000002ff007819 */ /* 0x100fe20000011612 */
[----:B------:R-:W-:Y:S01]  /*1dd0*/  IMAD.SHL.U32 R61, R61, 0x40, RZ ;  /* 0x000000403d3d7824 */ /* 0x000fe200078e00ff */
[----:B01----:R-:W-:Y:S01]  /*1de0*/  SHF.R.U32.HI R5, RZ, 0x7, R18 ;  /* 0x00000007ff057819 */ /* 0x003fe20000011612 */
[----:B------:R-:W-:Y:S01]  /*1df0*/  UIADD3 UR39, UR40, UR39, URZ ;  /* 0x0000002728277290 */ /* 0x000fe2000fffe03f */
[----:B--2---:R-:W-:Y:S01]  /*1e00*/  LOP3.LUT R3, R0, 0x7, RZ, 0xc0, !PT ;  /* 0x0000000700037812 */ /* 0x004fe200078ec0ff */
[C---:B------:R-:W-:Y:S01]  /*1e10*/  IMAD.SHL.U32 R10, R18.reuse, 0x2, RZ ;  /* 0x00000002120a7824 */ /* 0x040fe200078e00ff */
[----:B------:R-:W-:Y:S01]  /*1e20*/  LOP3.LUT R0, R5, 0x1, RZ, 0xc0, !PT ;  /* 0x0000000105007812 */ /* 0x000fe200078ec0ff */
[----:B------:R-:W-:Y:S01]  /*1e30*/  UISETP.GT.U32.AND UP0, UPT, UR39, 0x11, UPT ;  /* 0x000000112700788c */ /* 0x000fe2000bf04070 */
[C---:B------:R-:W-:Y:S01]  /*1e40*/  LOP3.LUT R5, R18.reuse, 0x3, RZ, 0xc0, !PT ;  /* 0x0000000312057812 */ /* 0x040fe200078ec0ff */
[----:B------:R-:W-:Y:S01]  /*1e50*/  ULDC UR7, c[0x0][0x284] ;  /* 0x0000a10000077ab9 */ /* 0x000fe20000000800 */
[----:B------:R-:W-:Y:S01]  /*1e60*/  LOP3.LUT R4, R18, 0x60, RZ, 0xc0, !PT ;  /* 0x0000006012047812 */ /* 0x000fe200078ec0ff */
[----:B------:R-:W-:Y:S01]  /*1e70*/  IMAD.SHL.U32 R8, R0, 0x40, RZ ;  /* 0x0000004000087824 */ /* 0x000fe200078e00ff */
[----:B------:R-:W-:Y:S01]  /*1e80*/  UISETP.LT.U32.AND UP0, UPT, UR40, 0x12, UP0 ;  /* 0x000000122800788c */ /* 0x000fe20008701070 */
[----:B------:R-:W-:Y:S01]  /*1e90*/  SHF.R.S32.HI R15, RZ, 0x1f, R59 ;  /* 0x0000001fff0f7819 */ /* 0x000fe2000001143b */
[----:B------:R-:W-:Y:S01]  /*1ea0*/  UISETP.GE.U32.AND UP1, UPT, UR40, 0x12, UPT ;  /* 0x000000122800788c */ /* 0x000fe2000bf26070 */
[----:B------:R-:W-:Y:S01]  /*1eb0*/  SHF.R.U32.HI R4, RZ, 0x1, R4 ;  /* 0x00000001ff047819 */ /* 0x000fe20000011604 */
[----:B------:R-:W-:Y:S01]  /*1ec0*/  ULDC.64 UR8, c[0x0][0x5d0] ;  /* 0x0001740000087ab9 */ /* 0x000fe20000000a00 */
[C---:B------:R-:W-:Y:S01]  /*1ed0*/  LOP3.LUT R10, R61.reuse, 0x6, R10, 0xf8, !PT ;  /* 0x000000063d0a7812 */ /* 0x040fe200078ef80a */
[----:B------:R-:W-:Y:S01]  /*1ee0*/  UIMAD.WIDE.U32 UR4, UR39, 0x38e38e39, URZ ;  /* 0x38e38e39270478a5 */ /* 0x000fe2000f8e003f */
[--C-:B------:R-:W-:Y:S01]  /*1ef0*/  IADD3 R7, RZ, -R4, -R3.reuse ;  /* 0x80000004ff077210 */ /* 0x100fe20007ffe803 */
[----:B------:R-:W-:Y:S01]  /*1f00*/  USEL UR6, URZ, 0x1, !UP0 ;  /* 0x000000013f067887 */ /* 0x000fe2000c000000 */
[----:B------:R-:W-:Y:S01]  /*1f10*/  LOP3.LUT R3, R8, 0x40, R3, 0xe2, !PT ;  /* 0x0000004008037812 */ /* 0x000fe200078ee203 */
[C---:B------:R-:W-:Y:S01]  /*1f20*/  IMAD.WIDE R8, R60.reuse, 0x80, RZ ;  /* 0x000000803c087825 */ /* 0x040fe200078e02ff */
[----:B---3--:R-:W-:Y:S01]  /*1f30*/  ISETP.GE.AND P0, PT, R61, R6, PT ;  /* 0x000000063d00720c */ /* 0x008fe20003f06270 */
[----:B------:R-:W-:Y:S01]  /*1f40*/  USHF.R.U32.HI UR4, URZ, 0x2, UR5 ;  /* 0x000000023f047899 */ /* 0x000fe20008011605 */
[----:B------:R-:W-:Y:S01]  /*1f50*/  SHF.R.S32.HI R11, RZ, 0x1f, R10 ;  /* 0x0000001fff0b7819 */ /* 0x000fe2000001140a */
[----:B------:R-:W-:Y:S01]  /*1f60*/  IMAD R12, R5, -0x2, R6 ;  /* 0xfffffffe050c7824 */ /* 0x000fe200078e0206 */
[----:B------:R-:W-:Y:S01]  /*1f70*/  ULOP3.LUT UR38, UR38, UR6, URZ, 0x3c, !UPT ;  /* 0x0000000626267292 */ /* 0x000fe2000f8e3c3f */
[----:B------:R-:W-:Y:S01]  /*1f80*/  IMAD.SHL.U32 R5, R60, 0x80, RZ ;  /* 0x000000803c057824 */ /* 0x000fe200078e00ff */
[----:B------:R-:W-:Y:S01]  /*1f90*/  LOP3.LUT R73, R8, R3, R4, 0xfe, !PT ;  /* 0x0000000308497212 */ /* 0x000fe200078efe04 */
[----:B------:R-:W-:Y:S01]  /*1fa0*/  IMAD R6, R15, UR8, RZ ;  /* 0x000000080f067c24 */ /* 0x000fe2000f8e02ff */
[----:B------:R-:W-:Y:S01]  /*1fb0*/  UIMAD UR39, UR4, -0x12, UR39 ;  /* 0xffffffee042778a4 */ /* 0x000fe2000f8e0227 */
[----:B------:R-:W-:Y:S01]  /*1fc0*/  IMAD R0, R0, -0x40, R7 ;  /* 0xffffffc000007824 */ /* 0x000fe200078e0207 */
[----:B------:R-:W-:Y:S01]  /*1fd0*/  ISETP.GE.OR P0, PT, R5, UR7, P0 ;  /* 0x0000000705007c0c */ /* 0x000fe20008706670 */
[C---:B------:R-:W-:Y:S01]  /*1fe0*/  IMAD R13, R59.reuse, UR9, R6 ;  /* 0x000000093b0d7c24 */ /* 0x040fe2000f8e0206 */
[----:B------:R-:W-:Y:S01]  /*1ff0*/  @UP1 ULOP3.LUT UR38, UR38, 0x1, UR4, 0x78, !UPT ;  /* 0x0000000126261892 */ /* 0x000fe2000f8e7804 */
[----:B------:R-:W-:Y:S01]  /*2000*/  IMAD.WIDE.U32 R6, R59, UR8, R10 ;  /* 0x000000083b067c25 */ /* 0x000fe2000f8e000a */
[----:B------:R-:W-:-:S03]  /*2010*/  IADD3 R3, -R5, UR7, R0 ;  /* 0x0000000705037c10 */ /* 0x000fc6000fffe100 */
[----:B------:R-:W-:Y:S02]  /*2020*/  IMAD.IADD R7, R7, 0x1, R13 ;  /* 0x0000000107077824 */ /* 0x000fe400078e020d */
[----:B------:R-:W-:Y:S02]  /*2030*/  IMAD.IADD R4, R12, 0x1, -R61 ;  /* 0x000000010c047824 */ /* 0x000fe400078e0a3d */
[----:B------:R-:W-:Y:S02]  /*2040*/  IMAD.MOV.U32 R0, RZ, RZ, -0x1 ;  /* 0xffffffffff007424 */ /* 0x000fe400078e00ff */
[----:B------:R-:W-:Y:S05]  /*2050*/  @P0 BRA `(.L_x_35) ;  /* 0x0000002000a40947 */ /* 0x000fea0003800000 */
[----:B------:R-:W0:Y:S01]  /*2060*/  LDC.64 R66, c[0x0][0x5c8] ;  /* 0x00017200ff427b82 */ /* 0x000e220000000a00 */
[----:B-----5:R-:W-:Y:S01]  /*2070*/  FSETP.NEU.AND P0, PT, R57, RZ, PT ;  /* 0x000000ff3900720b */ /* 0x020fe20003f0d000 */
[----:B------:R-:W-:Y:S01]  /*2080*/  BSSY B0, `(.L_x_35) ;  /* 0x0000226000007945 */ /* 0x000fe20003800000 */
[----:B------:R-:W-:-:S04]  /*2090*/  ISETP.GT.AND P2, PT, R4, RZ, PT ;  /* 0x000000ff0400720c */ /* 0x000fc80003f44270 */
[----:B------:R-:W-:Y:S01]  /*20a0*/  ISETP.GT.AND P1, PT, R3, RZ, P2 ;  /* 0x000000ff0300720c */ /* 0x000fe20001724270 */
[-C--:B0-----:R-:W-:Y:S02]  /*20b0*/  IMAD R12, R9, R66.reuse, RZ ;  /* 0x00000042090c7224 */ /* 0x081fe400078e02ff */
[----:B------:R-:W-:-:S04]  /*20c0*/  IMAD.WIDE.U32 R60, R73, R66, R6 ;  /* 0x00000042493c7225 */ /* 0x000fc800078e0006 */
[----:B------:R-:W-:-:S04]  /*20d0*/  IMAD R5, R73, R67, R12 ;  /* 0x0000004349057224 */ /* 0x000fc800078e020c */
[----:B------:R-:W-:Y:S01]  /*20e0*/  IMAD.IADD R75, R61, 0x1, R5 ;  /* 0x000000013d4b7824 */ /* 0x000fe200078e0205 */
[----:B------:R-:W-:Y:S06]  /*20f0*/  @!P0 BRA `(.L_x_36) ;  /* 0x0000001400e88947 */ /* 0x000fec0003800000 */
[----:B------:R-:W0:Y:S01]  /*2100*/  LDC.64 R64, c[0x0][0x5b8] ;  /* 0x00016e00ff407b82 */ /* 0x000e220000000a00 */
[----:B------:R-:W-:-:S07]  /*2110*/  ULDC.64 UR4, c[0x0][0x5c0] ;  /* 0x0001700000047ab9 */ /* 0x000fce0000000a00 */
[----:B------:R-:W1:Y:S08]  /*2120*/  LDC.64 R68, c[0x0][0x5b0] ;  /* 0x00016c00ff447b82 */ /* 0x000e700000000a00 */
[----:B------:R-:W2:Y:S01]  /*2130*/  LDC.64 R70, c[0x0][0x5a8] ;  /* 0x00016a00ff467b82 */ /* 0x000ea20000000a00 */
[-C--:B0-----:R-:W-:Y:S02]  /*2140*/  IMAD R6, R15, R64.reuse, RZ ;  /* 0x000000400f067224 */ /* 0x081fe400078e02ff */
[----:B------:R-:W-:-:S04]  /*2150*/  IMAD.WIDE.U32 R62, R59, R64, R10 ;  /* 0x000000403b3e7225 */ /* 0x000fc800078e000a */
[----:B------:R-:W-:Y:S02]  /*2160*/  IMAD R61, R59, R65, R6 ;  /* 0x000000413b3d7224 */ /* 0x000fe400078e0206 */
[-C--:B-1----:R-:W-:Y:S02]  /*2170*/  IMAD R8, R9, R68.reuse, RZ ;  /* 0x0000004409087224 */ /* 0x082fe400078e02ff */
[----:B------:R-:W-:Y:S02]  /*2180*/  IMAD.IADD R13, R63, 0x1, R61 ;  /* 0x000000013f0d7824 */ /* 0x000fe400078e023d */
[----:B------:R-:W-:Y:S02]  /*2190*/  IMAD.MOV.U32 R12, RZ, RZ, R62 ;  /* 0x000000ffff0c7224 */ /* 0x000fe400078e003e */
[C---:B------:R-:W-:Y:S02]  /*21a0*/  IMAD R65, R73.reuse, R69, R8 ;  /* 0x0000004549417224 */ /* 0x040fe400078e0208 */
[----:B------:R-:W-:-:S04]  /*21b0*/  IMAD.WIDE.U32 R6, R73, R68, R12 ;  /* 0x0000004449067225 */ /* 0x000fc800078e000c */
[----:B------:R-:W-:Y:S01]  /*21c0*/  IMAD.IADD R5, R7, 0x1, R65 ;  /* 0x0000000107057824 */ /* 0x000fe200078e0241 */
[----:B--2---:R-:W-:-:S04]  /*21d0*/  LEA R14, P0, R6, R70, 0x1 ;  /* 0x00000046060e7211 */ /* 0x004fc800078008ff */
[----:B------:R-:W-:-:S05]  /*21e0*/  LEA.HI.X R15, R6, R71, R5, 0x1, P0 ;  /* 0x00000047060f7211 */ /* 0x000fca00000f0c05 */
[----:B------:R0:W2:Y:S01]  /*21f0*/  @P1 LDG.E.LTC128B.U16 R5, desc[UR36][R14.64] ;  /* 0x000000240e051981 */ /* 0x0000a2000c1e1520 */
[----:B------:R-:W-:Y:S01]  /*2200*/  IMAD.WIDE.U32 R6, R73, R68, R10 ;  /* 0x0000004449067225 */ /* 0x000fe200078e000a */
[----:B------:R-:W-:Y:S03]  /*2210*/  BSSY B1, `(.L_x_37) ;  /* 0x0000013000017945 */ /* 0x000fe60003800000 */
[----:B------:R-:W-:Y:S02]  /*2220*/  IMAD.IADD R7, R65, 0x1, R7 ;  /* 0x0000000141077824 */ /* 0x000fe400078e0207 */
[----:B------:R-:W-:Y:S01]  /*2230*/  IMAD.WIDE.U32 R20, R59, R64, R6 ;  /* 0x000000403b147225 */ /* 0x000fe200078e0006 */
[----:B0-----:R-:W-:-:S03]  /*2240*/  SHF.L.U64.HI R15, R68, 0x3, R69 ;  /* 0x00000003440f7819 */ /* 0x001fc60000010245 */
[----:B------:R-:W-:Y:S01]  /*2250*/  IMAD.IADD R7, R61, 0x1, R21 ;  /* 0x000000013d077824 */ /* 0x000fe200078e0215 */
[----:B------:R-:W-:Y:S01]  /*2260*/  LEA R6, P4, R20, R70, 0x1 ;  /* 0x0000004614067211 */ /* 0x000fe200078808ff */
[----:B------:R-:W-:-:S03]  /*2270*/  IMAD.SHL.U32 R14, R68, 0x8, RZ ;  /* 0x00000008440e7824 */ /* 0x000fc600078e00ff */
[----:B------:R-:W-:Y:S01]  /*2280*/  LEA.HI.X R7, R20, R71, R7, 0x1, P4 ;  /* 0x0000004714077211 */ /* 0x000fe200020f0c07 */
[----:B--2---:R-:W-:-:S05]  /*2290*/  HADD2.F32 R8, -RZ, R5.H0_H0 ;  /* 0x20000005ff087230 */ /* 0x004fca0000004100 */
[----:B------:R-:W-:Y:S01]  /*22a0*/  FMUL R9, R8, R57 ;  /* 0x0000003908097220 */ /* 0x000fe20000400000 */
[----:B------:R-:W-:-:S03]  /*22b0*/  LEA R8, P0, R60, UR4, 0x1 ;  /* 0x000000043c087c11 */ /* 0x000fc6000f8008ff */
[----:B------:R-:W-:Y:S01]  /*22c0*/  FFMA R24, R24, R56, R9 ;  /* 0x0000003818187223 */ /* 0x000fe20000000009 */
[----:B------:R-:W-:Y:S02]  /*22d0*/  LEA.HI.X R9, R60, UR5, R75, 0x1, P0 ;  /* 0x000000053c097c11 */ /* 0x000fe400080f0c4b */
[----:B------:R-:W-:Y:S02]  /*22e0*/  ISETP.GT.AND P0, PT, R4, 0x1, PT ;  /* 0x000000010400780c */ /* 0x000fe40003f04270 */
[----:B------:R-:W-:Y:S02]  /*22f0*/  F2FP.F16.F32.PACK_AB R24, RZ, R24 ;  /* 0x00000018ff18723e */ /* 0x000fe400000000ff */
[----:B------:R-:W-:-:S03]  /*2300*/  ISETP.GT.AND P3, PT, R3, RZ, P0 ;  /* 0x000000ff0300720c */ /* 0x000fc60000764270 */
[----:B------:R0:W-:Y:S10]  /*2310*/  @P1 STG.E.U16 desc[UR36][R8.64], R24 ;  /* 0x0000001808001986 */ /* 0x0001f4000c101524 */
[----:B------:R-:W-:Y:S05]  /*2320*/  @!P3 BRA `(.L_x_38) ;  /* 0x000000000004b947 */ /* 0x000fea0003800000 */
[----:B------:R1:W5:Y:S02]  /*2330*/  LDG.E.LTC128B.U16 R5, desc[UR36][R6.64+0x2] ;  /* 0x0000022406057981 */ /* 0x000364000c1e1520 */
.L_x_38:
[----:B------:R-:W-:Y:S05]  /*2340*/  BSYNC B1 ;  /* 0x0000000000017941 */ /* 0x000fea0003800000 */
.L_x_37:
[----:B-----5:R-:W-:Y:S01]  /*2350*/  HADD2.F32 R12, -RZ, R5.H0_H0 ;  /* 0x20000005ff0c7230 */ /* 0x020fe20000004100 */
[----:B------:R-:W-:Y:S01]  /*2360*/  ISETP.GT.AND P2, PT, R3, 0x8, P2 ;  /* 0x000000080300780c */ /* 0x000fe20001744270 */
[----:B------:R-:W-:Y:S01]  /*2370*/  IMAD.WIDE.U32 R20, R73, R68, R14 ;  /* 0x0000004449147225 */ /* 0x000fe200078e000e */
[----:B0-----:R-:W-:-:S03]  /*2380*/  PRMT R24, R5, 0x7610, R24 ;  /* 0x0000761005187816 */ /* 0x001fc60000000018 */
[----:B------:R-:W-:Y:S01]  /*2390*/  FMUL R12, R12, R57 ;  /* 0x000000390c0c7220 */ /* 0x000fe20000400000 */
[----:B------:R-:W-:Y:S01]  /*23a0*/  IMAD.IADD R65, R65, 0x1, R21 ;  /* 0x0000000141417824 */ /* 0x000fe200078e0215 */
[----:B------:R-:W-:Y:S02]  /*23b0*/  IADD3 R62, P1, R62, R20, RZ ;  /* 0x000000143e3e7210 */ /* 0x000fe40007f3e0ff */
[----:B------:R-:W-:-:S03]  /*23c0*/  FFMA R12, R25, R56, R12 ;  /* 0x00000038190c7223 */ /* 0x000fc6000000000c */
[----:B------:R-:W-:Y:S01]  /*23d0*/  IMAD.X R13, R65, 0x1, R13, P1 ;  /* 0x00000001410d7824 */ /* 0x000fe200008e060d */
[C---:B------:R-:W-:Y:S02]  /*23e0*/  LEA R14, P1, R62.reuse, R70, 0x1 ;  /* 0x000000463e0e7211 */ /* 0x040fe400078208ff */
[----:B------:R-:W-:Y:S02]  /*23f0*/  F2FP.F16.F32.PACK_AB R12, RZ, R12 ;  /* 0x0000000cff0c723e */ /* 0x000fe400000000ff */
[----:B------:R-:W-:Y:S02]  /*2400*/  LEA.HI.X R15, R62, R71, R13, 0x1, P1 ;  /* 0x000000473e0f7211 */ /* 0x000fe400008f0c0d */
[----:B------:R-:W-:-:S05]  /*2410*/  PRMT R21, R12, 0x7610, R21 ;  /* 0x000076100c157816 */ /* 0x000fca0000000015 */
[----:B------:R0:W-:Y:S04]  /*2420*/  @P3 STG.E.U16 desc[UR36][R8.64+0x2], R21 ;  /* 0x0000021508003986 */ /* 0x0001e8000c101524 */
[----:B------:R-:W2:Y:S01]  /*2430*/  @P2 LDG.E.LTC128B.U16 R24, desc[UR36][R14.64] ;  /* 0x000000240e182981 */ /* 0x000ea2000c1e1520 */
[----:B------:R-:W-:Y:S01]  /*2440*/  IADD3 R20, P1, R10, R20, RZ ;  /* 0x000000140a147210 */ /* 0x000fe20007f3e0ff */
[----:B------:R-:W-:Y:S01]  /*2450*/  BSSY B1, `(.L_x_39) ;  /* 0x0000011000017945 */ /* 0x000fe20003800000 */
[C---:B------:R-:W-:Y:S02]  /*2460*/  SHF.L.U64.HI R13, R66.reuse, 0x4, R67 ;  /* 0x00000004420d7819 */ /* 0x040fe40000010243 */
[----:B------:R-:W-:Y:S01]  /*2470*/  ISETP.GT.AND P0, PT, R3, 0x8, P0 ;  /* 0x000000080300780c */ /* 0x000fe20000704270 */
[----:B0-----:R-:W-:Y:S01]  /*2480*/  IMAD.X R21, R11, 0x1, R65, P1 ;  /* 0x000000010b157824 */ /* 0x001fe200008e0641 */
[----:B------:R-:W-:Y:S01]  /*2490*/  LEA R12, P1, R66, R8, 0x4 ;  /* 0x00000008420c7211 */ /* 0x000fe200078220ff */
[----:B------:R-:W-:-:S04]  /*24a0*/  IMAD.WIDE.U32 R20, R59, R64, R20 ;  /* 0x000000403b147225 */ /* 0x000fc800078e0014 */
[----:B------:R-:W-:Y:S02]  /*24b0*/  IMAD.X R13, R13, 0x1, R9, P1 ;  /* 0x000000010d0d7824 */ /* 0x000fe400008e0609 */
[----:B------:R-:W-:Y:S02]  /*24c0*/  IMAD.IADD R11, R61, 0x1, R21 ;  /* 0x000000013d0b7824 */ /* 0x000fe400078e0215 */
[----:B--2---:R-:W-:-:S05]  /*24d0*/  HADD2.F32 R10, -RZ, R24.H0_H0 ;  /* 0x20000018ff0a7230 */ /* 0x004fca0000004100 */
[----:B------:R-:W-:Y:S01]  /*24e0*/  FMUL R5, R10, R57 ;  /* 0x000000390a057220 */ /* 0x000fe20000400000 */
[----:B------:R-:W-:-:S03]  /*24f0*/  LEA R10, P3, R20, R70, 0x1 ;  /* 0x00000046140a7211 */ /* 0x000fc600078608ff */
[----:B------:R-:W-:Y:S01]  /*2500*/  FFMA R5, R26, R56, R5 ;  /* 0x000000381a057223 */ /* 0x000fe20000000005 */
[----:B------:R-:W-:-:S04]  /*2510*/  LEA.HI.X R11, R20, R71, R11, 0x1, P3 ;  /* 0x00000047140b7211 */ /* 0x000fc800018f0c0b */
[----:B------:R-:W-:-:S05]  /*2520*/  F2FP.F16.F32.PACK_AB R5, RZ, R5 ;  /* 0x00000005ff05723e */ /* 0x000fca00000000ff */
[----:B------:R0:W-:Y:S01]  /*2530*/  @P2 STG.E.U16 desc[UR36][R12.64], R5 ;  /* 0x000000050c002986 */ /* 0x0001e2000c101524 */
[----:B------:R-:W-:Y:S05]  /*2540*/  @!P0 BRA `(.L_x_40) ;  /* 0x0000000000048947 */ /* 0x000fea0003800000 */
[----:B------:R2:W5:Y:S02]  /*2550*/  LDG.E.LTC128B.U16 R24, desc[UR36][R10.64+0x2] ;  /* 0x000002240a187981 */ /* 0x000564000c1e1520 */
.L_x_40:
[----:B------:R-:W-:Y:S05]  /*2560*/  BSYNC B1 ;  /* 0x0000000000017941 */ /* 0x000fea0003800000 */
.L_x_39:
[----:B-----5:R-:W-:Y:S01]  /*2570*/  HADD2.F32 R14, -RZ, R24.H0_H0 ;  /* 0x20000018ff0e7230 */ /* 0x020fe20000004100 */
[----:B------:R-:W-:Y:S01]  /*2580*/  ISETP.GT.AND P1, PT, R4, 0x8, PT ;  /* 0x000000080400780c */ /* 0x000fe20003f24270 */
[----:B------:R-:W-:Y:S03]  /*2590*/  BSSY B1, `(.L_x_41) ;  /* 0x0000008000017945 */ /* 0x000fe60003800000 */
[----:B------:R-:W-:Y:S01]  /*25a0*/  FMUL R14, R14, R57 ;  /* 0x000000390e0e7220 */ /* 0x000fe20000400000 */
[----:B------:R-:W-:-:S03]  /*25b0*/  ISETP.GT.AND P2, PT, R3, RZ, P1 ;  /* 0x000000ff0300720c */ /* 0x000fc60000f44270 */
[----:B------:R-:W-:-:S05]  /*25c0*/  FFMA R14, R27, R56, R14 ;  /* 0x000000381b0e7223 */ /* 0x000fca000000000e */
[----:B------:R-:W-:-:S05]  /*25d0*/  F2FP.F16.F32.PACK_AB R14, RZ, R14 ;  /* 0x0000000eff0e723e */ /* 0x000fca00000000ff */
[----:B------:R3:W-:Y:S01]  /*25e0*/  @P0 STG.E.U16 desc[UR36][R12.64+0x2], R14 ;  /* 0x0000020e0c000986 */ /* 0x0007e2000c101524 */
[----:B------:R-:W-:Y:S05]  /*25f0*/  @!P2 BRA `(.L_x_42) ;  /* 0x000000000004a947 */ /* 0x000fea0003800000 */
[----:B------:R4:W5:Y:S02]  /*2600*/  LDG.E.LTC128B.U16 R24, desc[UR36][R6.64+0x10] ;  /* 0x0000102406187981 */ /* 0x000964000c1e1520 */
.L_x_42:
[----:B------:R-:W-:Y:S05]  /*2610*/  BSYNC B1 ;  /* 0x0000000000017941 */ /* 0x000fea0003800000 */
.L_x_41:
[----:B---3-5:R-:W-:Y:S01]  /*2620*/  HADD2.F32 R14, -RZ, R24.H0_H0 ;  /* 0x20000018ff0e7230 */ /* 0x028fe20000004100 */
[----:B------:R-:W-:Y:S01]  /*2630*/  ISETP.GT.AND P0, PT, R4, 0x9, PT ;  /* 0x000000090400780c */ /* 0x000fe20003f04270 */
[----:B------:R-:W-:Y:S03]  /*2640*/  BSSY B1, `(.L_x_43) ;  /* 0x0000008000017945 */ /* 0x000fe60003800000 */
[----:B0-----:R-:W-:Y:S01]  /*2650*/  FMUL R5, R14, R57 ;  /* 0x000000390e057220 */ /* 0x001fe20000400000 */
[----:B------:R-:W-:-:S03]  /*2660*/  ISETP.GT.AND P3, PT, R3, RZ, P0 ;  /* 0x000000ff0300720c */ /* 0x000fc60000764270 */
[----:B------:R-:W-:-:S05]  /*2670*/  FFMA R5, R28, R56, R5 ;  /* 0x000000381c057223 */ /* 0x000fca0000000005 */
[----:B------:R-:W-:-:S05]  /*2680*/  F2FP.F16.F32.PACK_AB R5, RZ, R5 ;  /* 0x00000005ff05723e */ /* 0x000fca00000000ff */
[----:B------:R0:W-:Y:S01]  /*2690*/  @P2 STG.E.U16 desc[UR36][R8.64+0x10], R5 ;  /* 0x0000100508002986 */ /* 0x0001e2000c101524 */
[----:B------:R-:W-:Y:S05]  /*26a0*/  @!P3 BRA `(.L_x_44) ;  /* 0x000000000004b947 */ /* 0x000fea0003800000 */
[----:B------:R3:W5:Y:S02]  /*26b0*/  LDG.E.LTC128B.U16 R24, desc[UR36][R6.64+0x12] ;  /* 0x0000122406187981 */ /* 0x000764000c1e1520 */
.L_x_44:
[----:B------:R-:W-:Y:S05]  /*26c0*/  BSYNC B1 ;  /* 0x0000000000017941 */ /* 0x000fea0003800000 */
.L_x_43:
[----:B-----5:R-:W-:Y:S01]  /*26d0*/  HADD2.F32 R14, -RZ, R24.H0_H0 ;  /* 0x20000018ff0e7230 */ /* 0x020fe20000004100 */
[----:B------:R-:W-:Y:S01]  /*26e0*/  ISETP.GT.AND P1, PT, R3, 0x8, P1 ;  /* 0x000000080300780c */ /* 0x000fe20000f24270 */
[----:B------:R-:W-:Y:S03]  /*26f0*/  BSSY B1, `(.L_x_45) ;  /* 0x0000007000017945 */ /* 0x000fe60003800000 */
[----:B------:R-:W-:-:S04]  /*2700*/  FMUL R14, R14, R57 ;  /* 0x000000390e0e7220 */ /* 0x000fc80000400000 */
[----:B------:R-:W-:-:S05]  /*2710*/  FFMA R14, R29, R56, R14 ;  /* 0x000000381d0e7223 */ /* 0x000fca000000000e */
[----:B------:R-:W-:-:S05]  /*2720*/  F2FP.F16.F32.PACK_AB R14, RZ, R14 ;  /* 0x0000000eff0e723e */ /* 0x000fca00000000ff */
[----:B------:R0:W-:Y:S01]  /*2730*/  @P3 STG.E.U16 desc[UR36][R8.64+0x12], R14 ;  /* 0x0000120e08003986 */ /* 0x0001e2000c101524 */
[----:B------:R-:W-:Y:S05]  /*2740*/  @!P1 BRA `(.L_x_46) ;  /* 0x0000000000049947 */ /* 0x000fea0003800000 */
[----:B------:R0:W5:Y:S02]  /*2750*/  LDG.E.LTC128B.U16 R24, desc[UR36][R10.64+0x10] ;  /* 0x000010240a187981 */ /* 0x000164000c1e1520 */
.L_x_46:
[----:B------:R-:W-:Y:S05]  /*2760*/  BSYNC B1 ;  /* 0x0000000000017941 */ /* 0x000fea0003800000 */
.L_x_45:
[----:B0----5:R-:W-:Y:S01]  /*2770*/  HADD2.F32 R14, -RZ, R24.H0_H0 ;  /* 0x20000018ff0e7230 */ /* 0x021fe20000004100 */
        /* <DEDUP_REMOVED lines=8> */
.L_x_48:
[----:B------:R-:W-:Y:S05]  /*2800*/  BSYNC B1 ;  /* 0x0000000000017941 */ /* 0x000fea0003800000 */
.L_x_47:
        /* <DEDUP_REMOVED lines=10> */
.L_x_50:
[----:B------:R-:W-:Y:S05]  /*28b0*/  BSYNC B1 ;  /* 0x0000000000017941 */ /* 0x000fea0003800000 */
.L_x_49:
[----:B0----5:R-:W-:Y:S01]  /*28c0*/  HADD2.F32 R14, -RZ, R24.H0_H0 ;  /* 0x20000018ff0e7230 */ /* 0x021fe20000004100 */
        /* <DEDUP_REMOVED lines=9> */
.L_x_52:
[----:B------:R-:W-:Y:S05]  /*2960*/  BSYNC B1 ;  /* 0x0000000000017941 */ /* 0x000fea0003800000 */
.L_x_51:
        /* <DEDUP_REMOVED lines=9> */
.L_x_54:
[----:B------:R-:W-:Y:S05]  /*2a00*/  BSYNC B1 ;  /* 0x0000000000017941 */ /* 0x000fea0003800000 */
.L_x_53:
        /* <DEDUP_REMOVED lines=9> */
.L_x_56:
[----:B------:R-:W-:Y:S05]  /*2aa0*/  BSYNC B1 ;  /* 0x0000000000017941 */ /* 0x000fea0003800000 */
.L_x_55:
        /* <DEDUP_REMOVED lines=10> */
.L_x_58:
[----:B------:R-:W-:Y:S05]  /*2b50*/  BSYNC B1 ;  /* 0x0000000000017941 */ /* 0x000fea0003800000 */
.L_x_57:
        /* <DEDUP_REMOVED lines=10> */
.L_x_60:
[----:B------:R-:W-:Y:S05]  /*2c00*/  BSYNC B1 ;  /* 0x0000000000017941 */ /* 0x000fea0003800000 */
.L_x_59:
        /* <DEDUP_REMOVED lines=9> */
.L_x_62:
[----:B------:R-:W-:Y:S05]  /*2ca0*/  BSYNC B1 ;  /* 0x0000000000017941 */ /* 0x000fea0003800000 */
.L_x_61:
        /* <DEDUP_REMOVED lines=9> */
.L_x_64:
[----:B------:R-:W-:Y:S05]  /*2d40*/  BSYNC B1 ;  /* 0x0000000000017941 */ /* 0x000fea0003800000 */
.L_x_63:
        /* <DEDUP_REMOVED lines=10> */
.L_x_66:
[----:B------:R-:W-:Y:S05]  /*2df0*/  BSYNC B1 ;  /* 0x0000000000017941 */ /* 0x000fea0003800000 */
.L_x_65:
        /* <DEDUP_REMOVED lines=10> */
.L_x_68:
[----:B------:R-:W-:Y:S05]  /*2ea0*/  BSYNC B1 ;  /* 0x0000000000017941 */ /* 0x000fea0003800000 */
.L_x_67:
        /* <DEDUP_REMOVED lines=9> */
.L_x_70:
[----:B------:R-:W-:Y:S05]  /*2f40*/  BSYNC B1 ;  /* 0x0000000000017941 */ /* 0x000fea0003800000 */
.L_x_69:
        /* <DEDUP_REMOVED lines=9> */
.L_x_72:
[----:B------:R-:W-:Y:S05]  /*2fe0*/  BSYNC B1 ;  /* 0x0000000000017941 */ /* 0x000fea0003800000 */
.L_x_71:
        /* <DEDUP_REMOVED lines=10> */
.L_x_74:
[----:B------:R-:W-:Y:S05]  /*3090*/  BSYNC B1 ;  /* 0x0000000000017941 */ /* 0x000fea0003800000 */
.L_x_73:
        /* <DEDUP_REMOVED lines=10> */
.L_x_76:
[----:B------:R-:W-:Y:S05]  /*3140*/  BSYNC B1 ;  /* 0x0000000000017941 */ /* 0x000fea0003800000 */
.L_x_75:
        /* <DEDUP_REMOVED lines=9> */
.L_x_78:
[----:B------:R-:W-:Y:S05]  /*31e0*/  BSYNC B1 ;  /* 0x0000000000017941 */ /* 0x000fea0003800000 */
.L_x_77:
        /* <DEDUP_REMOVED lines=9> */
.L_x_80:
[----:B------:R-:W-:Y:S05]  /*3280*/  BSYNC B1 ;  /* 0x0000000000017941 */ /* 0x000fea0003800000 */
.L_x_79:
        /* <DEDUP_REMOVED lines=10> */
.L_x_82:
[----:B------:R-:W-:Y:S05]  /*3330*/  BSYNC B1 ;  /* 0x0000000000017941 */ /* 0x000fea0003800000 */
.L_x_81:
        /* <DEDUP_REMOVED lines=10> */
.L_x_84:
[----:B------:R-:W-:Y:S05]  /*33e0*/  BSYNC B1 ;  /* 0x0000000000017941 */ /* 0x000fea0003800000 */
.L_x_83:
        /* <DEDUP_REMOVED lines=9> */
.L_x_86:
[----:B------:R-:W-:Y:S05]  /*3480*/  BSYNC B1 ;  /* 0x0000000000017941 */ /* 0x000fea0003800000 */
.L_x_85:
        /* <DEDUP_REMOVED lines=9> */
.L_x_88:
[----:B------:R-:W-:Y:S05]  /*3520*/  BSYNC B1 ;  /* 0x0000000000017941 */ /* 0x000fea0003800000 */
.L_x_87:
        /* <DEDUP_REMOVED lines=10> */
.L_x_90:
[----:B------:R-:W-:Y:S05]  /*35d0*/  BSYNC B1 ;  /* 0x0000000000017941 */ /* 0x000fea0003800000 */
.L_x_89:
[----:B0----5:R-:W-:Y:S01]  /*35e0*/  HADD2.F32 R14, -RZ, R24.H0_H0 ;  /* 0x20000018ff0e7230 */ /* 0x021fe20000004100 */
[----:B------:R-:W-:Y:S01]  /*35f0*/  ISETP.GT.AND P0, PT, R4, 0x39, PT ;  /* 0x000000390400780c */ /* 0x000fe20003f04270 */
[----:B------:R-:W-:Y:S01]  /*3600*/  @P2 IMAD.MOV.U32 R4, RZ, RZ, R8 ;  /* 0x000000ffff042224 */ /* 0x000fe200078e0008 */
[----:B------:R-:W-:Y:S02]  /*3610*/  BSSY B1, `(.L_x_91) ;  /* 0x000000a000017945 */ /* 0x000fe40003800000 */
[----:B------:R-:W-:Y:S01]  /*3620*/  FMUL R5, R14, R57 ;  /* 0x000000390e057220 */ /* 0x000fe20000400000 */
[----:B------:R-:W-:-:S03]  /*3630*/  ISETP.GT.AND P3, PT, R3, RZ, P0 ;  /* 0x000000ff0300720c */ /* 0x000fc60000764270 */
[----:B------:R-:W-:-:S05]  /*3640*/  FFMA R5, R52, R56, R5 ;  /* 0x0000003834057223 */ /* 0x000fca0000000005 */
[----:B------:R-:W-:-:S04]  /*3650*/  F2FP.F16.F32.PACK_AB R5, RZ, R5 ;  /* 0x00000005ff05723e */ /* 0x000fc800000000ff */
[----:B------:R-:W-:Y:S01]  /*3660*/  PRMT R14, R5, 0x7610, R14 ;  /* 0x00007610050e7816 */ /* 0x000fe2000000000e */
[----:B------:R-:W-:-:S05]  /*3670*/  @P2 IMAD.MOV.U32 R5, RZ, RZ, R9 ;  /* 0x000000ffff052224 */ /* 0x000fca00078e0009 */
[----:B------:R0:W-:Y:S01]  /*3680*/  @P2 STG.E.U16 desc[UR36][R4.64+0x70], R14 ;  /* 0x0000700e04002986 */ /* 0x0001e2000c101524 */
[----:B------:R-:W-:Y:S05]  /*3690*/  @!P3 BRA `(.L_x_92) ;  /* 0x000000000004b947 */ /* 0x000fea0003800000 */
[----:B------:R0:W5:Y:S02]  /*36a0*/  LDG.E.LTC128B.U16 R24, desc[UR36][R6.64+0x72] ;  /* 0x0000722406187981 */ /* 0x000164000c1e1520 */
.L_x_92:
[----:B------:R-:W-:Y:S05]  /*36b0*/  BSYNC B1 ;  /* 0x0000000000017941 */ /* 0x000fea0003800000 */
.L_x_91:
        /* <DEDUP_REMOVED lines=9> */
.L_x_94:
[----:B------:R-:W-:Y:S05]  /*3750*/  BSYNC B1 ;  /* 0x0000000000017941 */ /* 0x000fea0003800000 */
.L_x_93:
[----:B0----5:R-:W-:Y:S01]  /*3760*/  HADD2.F32 R4, -RZ, R24.H0_H0 ;  /* 0x20000018ff047230 */ /* 0x021fe20000004100 */
[----:B------:R-:W-:Y:S01]  /*3770*/  ISETP.GT.AND P0, PT, R3, 0x8, P0 ;  /* 0x000000080300780c */ /* 0x000fe20000704270 */
[----:B------:R-:W-:Y:S03]  /*3780*/  BSSY B1, `(.L_x_95) ;  /* 0x000000a000017945 */ /* 0x000fe60003800000 */
[----:B------:R-:W-:Y:S01]  /*3790*/  FMUL R5, R4, R57 ;  /* 0x0000003904057220 */ /* 0x000fe20000400000 */
[----:B------:R-:W-:-:S03]  /*37a0*/  @P1 IMAD.MOV.U32 R4, RZ, RZ, R12 ;  /* 0x000000ffff041224 */ /* 0x000fc600078e000c */
[----:B------:R-:W-:-:S05]  /*37b0*/  FFMA R5, R54, R56, R5 ;  /* 0x0000003836057223 */ /* 0x000fca0000000005 */
[----:B------:R-:W-:-:S04]  /*37c0*/  F2FP.F16.F32.PACK_AB R5, RZ, R5 ;  /* 0x00000005ff05723e */ /* 0x000fc800000000ff */
[----:B-1-34-:R-:W-:Y:S01]  /*37d0*/  PRMT R6, R5, 0x7610, R6 ;  /* 0x0000761005067816 */ /* 0x01afe20000000006 */
[----:B------:R-:W-:-:S05]  /*37e0*/  @P1 IMAD.MOV.U32 R5, RZ, RZ, R13 ;  /* 0x000000ffff051224 */ /* 0x000fca00078e000d */
[----:B------:R0:W-:Y:S01]  /*37f0*/  @P1 STG.E.U16 desc[UR36][R4.64+0x70], R6 ;  /* 0x0000700604001986 */ /* 0x0001e2000c101524 */
[----:B------:R-:W-:Y:S05]  /*3800*/  @!P0 BRA `(.L_x_96) ;  /* 0x0000000000048947 */ /* 0x000fea0003800000 */
[----:B------:R1:W5:Y:S02]  /*3810*/  LDG.E.LTC128B.U16 R24, desc[UR36][R10.64+0x72] ;  /* 0x000072240a187981 */ /* 0x000364000c1e1520 */
.L_x_96:
[----:B------:R-:W-:Y:S05]  /*3820*/  BSYNC B1 ;  /* 0x0000000000017941 */ /* 0x000fea0003800000 */
.L_x_95:
[----:B------:R-:W-:Y:S05]  /*3830*/  @!P0 BRA `(.L_x_97) ;  /* 0x0000000800a88947 */ /* 0x000fea0003800000 */
[----:B-----5:R-:W-:-:S05]  /*3840*/  HADD2.F32 R24, -RZ, R24.H0_H0 ;  /* 0x20000018ff187230 */ /* 0x020fca0000004100 */
[----:B------:R-:W-:-:S04]  /*3850*/  FMUL R24, R24, R57 ;  /* 0x0000003918187220 */ /* 0x000fc80000400000 */
[----:B------:R-:W-:-:S05]  /*3860*/  FFMA R24, R55, R56, R24 ;  /* 0x0000003837187223 */ /* 0x000fca0000000018 */
[----:B------:R-:W-:-:S05]  /*3870*/  F2FP.F16.F32.PACK_AB R24, RZ, R24 ;  /* 0x00000018ff18723e */ /* 0x000fca00000000ff */
[----:B------:R3:W-:Y:S01]  /*3880*/  STG.E.U16 desc[UR36][R12.64+0x72], R24 ;  /* 0x000072180c007986 */ /* 0x0007e2000c101524 */
[----:B------:R-:W-:Y:S05]  /*3890*/  BRA `(.L_x_97) ;  /* 0x0000000800907947 */ /* 0x000fea0003800000 */
.L_x_36:
[----:B------:R-:W-:Y:S01]  /*38a0*/  ISETP.GT.AND P0, PT, R4, 0x1, PT ;  /* 0x000000010400780c */ /* 0x000fe20003f04270 */
[----:B------:R-:W-:Y:S01]  /*38b0*/  ULDC.64 UR4, c[0x0][0x5c0] ;  /* 0x0001700000047ab9 */ /* 0x000fe20000000a00 */
[-C--:B------:R-:W-:Y:S01]  /*38c0*/  FMUL R24, R24, R56.reuse ;  /* 0x0000003818187220 */ /* 0x080fe20000400000 */
[-C--:B------:R-:W-:Y:S01]  /*38d0*/  FMUL R25, R25, R56.reuse ;  /* 0x0000003819197220 */ /* 0x080fe20000400000 */
[----:B------:R-:W-:Y:S01]  /*38e0*/  ISETP.GT.AND P3, PT, R3, RZ, P0 ;  /* 0x000000ff0300720c */ /* 0x000fe20000764270 */
[-C--:B------:R-:W-:Y:S01]  /*38f0*/  FMUL R26, R26, R56.reuse ;  /* 0x000000381a1a7220 */ /* 0x080fe20000400000 */
[----:B------:R-:W-:Y:S01]  /*3900*/  LEA R6, P4, R60, UR4, 0x1 ;  /* 0x000000043c067c11 */ /* 0x000fe2000f8808ff */
[----:B------:R-:W-:Y:S01]  /*3910*/  FMUL R27, R27, R56 ;  /* 0x000000381b1b7220 */ /* 0x000fe20000400000 */
[----:B------:R-:W-:Y:S01]  /*3920*/  F2FP.F16.F32.PACK_AB R24, RZ, R24 ;  /* 0x00000018ff18723e */ /* 0x000fe200000000ff */
[-C--:B------:R-:W-:Y:S01]  /*3930*/  FMUL R28, R28, R56.reuse ;  /* 0x000000381c1c7220 */ /* 0x080fe20000400000 */
[----:B------:R-:W-:Y:S01]  /*3940*/  LEA.HI.X R7, R60, UR5, R75, 0x1, P4 ;  /* 0x000000053c077c11 */ /* 0x000fe2000a0f0c4b */
[-C--:B------:R-:W-:Y:S01]  /*3950*/  FMUL R29, R29, R56.reuse ;  /* 0x000000381d1d7220 */ /* 0x080fe20000400000 */
[----:B------:R-:W-:Y:S01]  /*3960*/  F2FP.F16.F32.PACK_AB R25, RZ, R25 ;  /* 0x00000019ff19723e */ /* 0x000fe200000000ff */
[-C--:B------:R-:W-:Y:S01]  /*3970*/  FMUL R30, R30, R56.reuse ;  /* 0x000000381e1e7220 */ /* 0x080fe20000400000 */
[----:B------:R-:W-:Y:S01]  /*3980*/  SHF.L.U64.HI R67, R66, 0x4, R67 ;  /* 0x0000000442437819 */ /* 0x000fe20000010243 */
[----:B------:R-:W-:Y:S01]  /*3990*/  @P1 STG.E.U16 desc[UR36][R6.64], R24 ;  /* 0x0000001806001986 */ /* 0x000fe2000c101524 */
[----:B------:R-:W-:Y:S01]  /*39a0*/  ISETP.GT.AND P1, PT, R4, 0x8, PT ;  /* 0x000000080400780c */ /* 0x000fe20003f24270 */
[----:B------:R-:W-:Y:S01]  /*39b0*/  FMUL R31, R31, R56 ;  /* 0x000000381f1f7220 */ /* 0x000fe20000400000 */
[C---:B------:R-:W-:Y:S01]  /*39c0*/  ISETP.GT.AND P4, PT, R3.reuse, 0x8, P0 ;  /* 0x000000080300780c */ /* 0x040fe20000784270 */
[----:B------:R-:W-:Y:S01]  /*39d0*/  @P3 STG.E.U16 desc[UR36][R6.64+0x2], R25 ;  /* 0x0000021906003986 */ /* 0x000fe2000c101524 */
[----:B------:R-:W-:Y:S01]  /*39e0*/  LEA R8, P3, R66, R6, 0x4 ;  /* 0x0000000642087211 */ /* 0x000fe200078620ff */
[-C--:B------:R-:W-:Y:S01]  /*39f0*/  FMUL R32, R32, R56.reuse ;  /* 0x0000003820207220 */ /* 0x080fe20000400000 */
[----:B------:R-:W-:Y:S01]  /*3a00*/  ISETP.GT.AND P2, PT, R3, 0x8, P2 ;  /* 0x000000080300780c */ /* 0x000fe20001744270 */
[-C--:B------:R-:W-:Y:S01]  /*3a10*/  FMUL R33, R33, R56.reuse ;  /* 0x0000003821217220 */ /* 0x080fe20000400000 */
[----:B------:R-:W-:Y:S01]  /*3a20*/  ISETP.GT.AND P0, PT, R4, 0x9, PT ;  /* 0x000000090400780c */ /* 0x000fe20003f04270 */
[----:B------:R-:W-:Y:S01]  /*3a30*/  IMAD.X R9, R67, 0x1, R7, P3 ;  /* 0x0000000143097824 */ /* 0x000fe200018e0607 */
[C---:B------:R-:W-:Y:S01]  /*3a40*/  ISETP.GT.AND P5, PT, R3.reuse, RZ, P1 ;  /* 0x000000ff0300720c */ /* 0x040fe20000fa4270 */
[-C--:B------:R-:W-:Y:S01]  /*3a50*/  FMUL R34, R34, R56.reuse ;  /* 0x0000003822227220 */ /* 0x080fe20000400000 */
[----:B------:R-:W-:Y:S01]  /*3a60*/  ISETP.GT.AND P3, PT, R3, RZ, P0 ;  /* 0x000000ff0300720c */ /* 0x000fe20000764270 */
[----:B------:R-:W-:Y:S01]  /*3a70*/  FMUL R35, R35, R56 ;  /* 0x0000003823237220 */ /* 0x000fe20000400000 */
[----:B------:R-:W-:Y:S01]  /*3a80*/  F2FP.F16.F32.PACK_AB R26, RZ, R26 ;  /* 0x0000001aff1a723e */ /* 0x000fe200000000ff */
[-C--:B------:R-:W-:Y:S01]  /*3a90*/  FMUL R36, R36, R56.reuse ;  /* 0x0000003824247220 */ /* 0x080fe20000400000 */
[----:B------:R-:W-:Y:S01]  /*3aa0*/  F2FP.F16.F32.PACK_AB R27, RZ, R27 ;  /* 0x0000001bff1b723e */ /* 0x000fe200000000ff */
[----:B------:R-:W-:Y:S01]  /*3ab0*/  FMUL R37, R37, R56 ;  /* 0x0000003825257220 */ /* 0x000fe20000400000 */
[----:B------:R-:W-:Y:S01]  /*3ac0*/  F2FP.F16.F32.PACK_AB R28, RZ, R28 ;  /* 0x0000001cff1c723e */ /* 0x000fe200000000ff */
[----:B------:R-:W-:Y:S01]  /*3ad0*/  @P2 STG.E.U16 desc[UR36][R8.64], R26 ;  /* 0x0000001a08002986 */ /* 0x000fe2000c101524 */
[----:B------:R-:W-:Y:S01]  /*3ae0*/  F2FP.F16.F32.PACK_AB R29, RZ, R29 ;  /* 0x0000001dff1d723e */ /* 0x000fe200000000ff */
[-C--:B------:R-:W-:Y:S01]  /*3af0*/  FMUL R38, R38, R56.reuse ;  /* 0x0000003826267220 */ /* 0x080fe20000400000 */
[----:B------:R-:W-:Y:S01]  /*3b00*/  ISETP.GT.AND P2, PT, R3, 0x8, P1 ;  /* 0x000000080300780c */ /* 0x000fe20000f44270 */
[----:B------:R-:W-:Y:S01]  /*3b10*/  @P4 STG.E.U16 desc[UR36][R8.64+0x2], R27 ;  /* 0x0000021b08004986 */ /* 0x000fe2000c101524 */
[----:B------:R-:W-:Y:S01]  /*3b20*/  ISETP.GT.AND P1, PT, R4, 0x10, PT ;  /* 0x000000100400780c */ /* 0x000fe20003f24270 */
[----:B------:R-:W-:Y:S01]  /*3b30*/  FMUL R39, R39, R56 ;  /* 0x0000003827277220 */ /* 0x000fe20000400000 */
[----:B------:R-:W-:Y:S01]  /*3b40*/  F2FP.F16.F32.PACK_AB R30, RZ, R30 ;  /* 0x0000001eff1e723e */ /* 0x000fe200000000ff */
[----:B------:R-:W-:Y:S01]  /*3b50*/  @P5 STG.E.U16 desc[UR36][R6.64+0x10], R28 ;  /* 0x0000101c06005986 */ /* 0x000fe2000c101524 */
[C---:B------:R-:W-:Y:S01]  /*3b60*/  ISETP.GT.AND P4, PT, R3.reuse, RZ, P1 ;  /* 0x000000ff0300720c */ /* 0x040fe20000f84270 */
[-C--:B------:R-:W-:Y:S01]  /*3b70*/  FMUL R40, R40, R56.reuse ;  /* 0x0000003828287220 */ /* 0x080fe20000400000 */
[----:B------:R-:W-:Y:S01]  /*3b80*/  F2FP.F16.F32.PACK_AB R31, RZ, R31 ;  /* 0x0000001fff1f723e */ /* 0x000fe200000000ff */
[----:B------:R-:W-:Y:S01]  /*3b90*/  @P3 STG.E.U16 desc[UR36][R6.64+0x12], R29 ;  /* 0x0000121d06003986 */ /* 0x000fe2000c101524 */
[----:B------:R-:W-:Y:S01]  /*3ba0*/  ISETP.GT.AND P3, PT, R3, 0x8, P0 ;  /* 0x000000080300780c */ /* 0x000fe20000764270 */
[----:B------:R-:W-:Y:S01]  /*3bb0*/  FMUL R41, R41, R56 ;  /* 0x0000003829297220 */ /* 0x000fe20000400000 */
[----:B------:R-:W-:Y:S01]  /*3bc0*/  ISETP.GT.AND P0, PT, R4, 0x11, PT ;  /* 0x000000110400780c */ /* 0x000fe20003f04270 */
[----:B------:R-:W-:Y:S01]  /*3bd0*/  @P2 STG.E.U16 desc[UR36][R8.64+0x10], R30 ;  /* 0x0000101e08002986 */ /* 0x000fe2000c101524 */
[----:B------:R-:W-:Y:S01]  /*3be0*/  F2FP.F16.F32.PACK_AB R32, RZ, R32 ;  /* 0x00000020ff20723e */ /* 0x000fe200000000ff */
[-C--:B------:R-:W-:Y:S01]  /*3bf0*/  FMUL R42, R42, R56.reuse ;  /* 0x000000382a2a7220 */ /* 0x080fe20000400000 */
[----:B------:R-:W-:Y:S01]  /*3c00*/  ISETP.GT.AND P5, PT, R3, RZ, P0 ;  /* 0x000000ff0300720c */ /* 0x000fe200007a4270 */
[-C--:B------:R-:W-:Y:S01]  /*3c10*/  FMUL R43, R43, R56.reuse ;  /* 0x000000382b2b7220 */ /* 0x080fe20000400000 */
[----:B------:R-:W-:Y:S01]  /*3c20*/  ISETP.GT.AND P2, PT, R3, 0x8, P1 ;  /* 0x000000080300780c */ /* 0x000fe20000f44270 */
[-C--:B------:R-:W-:Y:S01]  /*3c30*/  FMUL R44, R44, R56.reuse ;  /* 0x000000382c2c7220 */ /* 0x080fe20000400000 */
[----:B------:R-:W-:Y:S01]  /*3c40*/  ISETP.GT.AND P1, PT, R4, 0x18, PT ;  /* 0x000000180400780c */ /* 0x000fe20003f24270 */
[-C--:B------:R-:W-:Y:S01]  /*3c50*/  FMUL R45, R45, R56.reuse ;  /* 0x000000382d2d7220 */ /* 0x080fe20000400000 */
[----:B------:R-:W-:Y:S01]  /*3c60*/  F2FP.F16.F32.PACK_AB R33, RZ, R33 ;  /* 0x00000021ff21723e */ /* 0x000fe200000000ff */
[----:B------:R-:W-:Y:S01]  /*3c70*/  @P3 STG.E.U16 desc[UR36][R8.64+0x12], R31 ;  /* 0x0000121f08003986 */ /* 0x000fe2000c101524 */
[C---:B------:R-:W-:Y:S01]  /*3c80*/  ISETP.GT.AND P3, PT, R3.reuse, 0x8, P0 ;  /* 0x000000080300780c */ /* 0x040fe20000764270 */
[-C--:B------:R-:W-:Y:S01]  /*3c90*/  FMUL R46, R46, R56.reuse ;  /* 0x000000382e2e7220 */ /* 0x080fe20000400000 */
[----:B------:R-:W-:Y:S01]  /*3ca0*/  ISETP.GT.AND P0, PT, R4, 0x19, PT ;  /* 0x000000190400780c */ /* 0x000fe20003f04270 */
[----:B------:R-:W-:Y:S01]  /*3cb0*/  @P4 STG.E.U16 desc[UR36][R6.64+0x20], R32 ;  /* 0x0000202006004986 */ /* 0x000fe2000c101524 */
[----:B------:R-:W-:Y:S01]  /*3cc0*/  ISETP.GT.AND P4, PT, R3, RZ, P1 ;  /* 0x000000ff0300720c */ /* 0x000fe20000f84270 */
[----:B------:R-:W-:Y:S01]  /*3cd0*/  FMUL R47, R47, R56 ;  /* 0x000000382f2f7220 */ /* 0x000fe20000400000 */
[----:B------:R-:W-:Y:S01]  /*3ce0*/  F2FP.F16.F32.PACK_AB R34, RZ, R34 ;  /* 0x00000022ff22723e */ /* 0x000fe200000000ff */
[----:B------:R-:W-:Y:S01]  /*3cf0*/  @P5 STG.E.U16 desc[UR36][R6.64+0x22], R33 ;  /* 0x0000222106005986 */ /* 0x000fe2000c101524 */
[----:B------:R-:W-:Y:S01]  /*3d00*/  ISETP.GT.AND P5, PT, R3, RZ, P0 ;  /* 0x000000ff0300720c */ /* 0x000fe200007a4270 */
[----:B------:R-:W-:Y:S01]  /*3d10*/  FMUL R48, R48, R56 ;  /* 0x0000003830307220 */ /* 0x000fe20000400000 */
[----:B------:R-:W-:Y:S01]  /*3d20*/  F2FP.F16.F32.PACK_AB R35, RZ, R35 ;  /* 0x00000023ff23723e */ /* 0x000fe200000000ff */
[----:B------:R-:W-:Y:S01]  /*3d30*/  @P2 STG.E.U16 desc[UR36][R8.64+0x20], R34 ;  /* 0x0000202208002986 */ /* 0x000fe2000c101524 */
[----:B------:R-:W-:Y:S01]  /*3d40*/  F2FP.F16.F32.PACK_AB R36, RZ, R36 ;  /* 0x00000024ff24723e */ /* 0x000fe200000000ff */
[-C--:B------:R-:W-:Y:S01]  /*3d50*/  FMUL R49, R49, R56.reuse ;  /* 0x0000003831317220 */ /* 0x080fe20000400000 */
[C---:B------:R-:W-:Y:S01]  /*3d60*/  ISETP.GT.AND P2, PT, R3.reuse, 0x8, P1 ;  /* 0x000000080300780c */ /* 0x040fe20000f44270 */
[----:B------:R-:W-:Y:S01]  /*3d70*/  @P3 STG.E.U16 desc[UR36][R8.64+0x22], R35 ;  /* 0x0000222308003986 */ /* 0x000fe2000c101524 */
[----:B------:R-:W-:Y:S01]  /*3d80*/  ISETP.GT.AND P1, PT, R4, 0x20, PT ;  /* 0x000000200400780c */ /* 0x000fe20003f24270 */
[-C--:B------:R-:W-:Y:S01]  /*3d90*/  FMUL R50, R50, R56.reuse ;  /* 0x0000003832327220 */ /* 0x080fe20000400000 */
[----:B------:R-:W-:Y:S01]  /*3da0*/  F2FP.F16.F32.PACK_AB R37, RZ, R37 ;  /* 0x00000025ff25723e */ /* 0x000fe200000000ff */
[----:B------:R-:W-:Y:S01]  /*3db0*/  @P4 STG.E.U16 desc[UR36][R6.64+0x30], R36 ;  /* 0x0000302406004986 */ /* 0x000fe2000c101524 */
[----:B------:R-:W-:Y:S01]  /*3dc0*/  ISETP.GT.AND P3, PT, R3, 0x8, P0 ;  /* 0x000000080300780c */ /* 0x000fe20000764270 */
[-C--:B------:R-:W-:Y:S01]  /*3dd0*/  FMUL R51, R51, R56.reuse ;  /* 0x0000003833337220 */ /* 0x080fe20000400000 */
[----:B------:R-:W-:Y:S01]  /*3de0*/  ISETP.GT.AND P0, PT, R4, 0x21, PT ;  /* 0x000000210400780c */ /* 0x000fe20003f04270 */
[----:B------:R-:W-:Y:S01]  /*3df0*/  @P5 STG.E.U16 desc[UR36][R6.64+0x32], R37 ;  /* 0x0000322506005986 */ /* 0x000fe2000c101524 */
        /* <DEDUP_REMOVED lines=10> */
[----:B------:R-:W-:-:S02]  /*3ea0*/  F2FP.F16.F32.PACK_AB R41, RZ, R41 ;  /* 0x00000029ff29723e */ /* 0x000fc400000000ff */
[C---:B------:R-:W-:Y:S01]  /*3eb0*/  ISETP.GT.AND P1, PT, R3.reuse, 0x8, P1 ;  /* 0x000000080300780c */ /* 0x040fe20000f24270 */
[----:B------:R-:W-:Y:S01]  /*3ec0*/  @P3 STG.E.U16 desc[UR36][R8.64+0x32], R39 ;  /* 0x0000322708003986 */ /* 0x000fe2000c101524 */
[C---:B------:R-:W-:Y:S02]  /*3ed0*/  ISETP.GT.AND P2, PT, R3.reuse, 0x8, P0 ;  /* 0x000000080300780c */ /* 0x040fe40000744270 */
[C---:B------:R-:W-:Y:S01]  /*3ee0*/  ISETP.GT.AND P0, PT, R4.reuse, 0x29, PT ;  /* 0x000000290400780c */ /* 0x040fe20003f04270 */
[----:B------:R-:W-:Y:S01]  /*3ef0*/  @P4 STG.E.U16 desc[UR36][R6.64+0x40], R40 ;  /* 0x0000402806004986 */ /* 0x000fe2000c101524 */
[----:B------:R-:W-:Y:S02]  /*3f00*/  ISETP.GT.AND P4, PT, R4, 0x28, PT ;  /* 0x000000280400780c */ /* 0x000fe40003f84270 */
[----:B------:R-:W-:Y:S01]  /*3f10*/  F2FP.F16.F32.PACK_AB R42, RZ, R42 ;  /* 0x0000002aff2a723e */ /* 0x000fe200000000ff */
[----:B------:R-:W-:Y:S01]  /*3f20*/  @P5 STG.E.U16 desc[UR36][R6.64+0x42], R41 ;  /* 0x0000422906005986 */ /* 0x000fe2000c101524 */
[----:B------:R-:W-:-:S02]  /*3f30*/  ISETP.GT.AND P5, PT, R3, RZ, P4 ;  /* 0x000000ff0300720c */ /* 0x000fc400027a4270 */
[C---:B------:R-:W-:Y:S01]  /*3f40*/  ISETP.GT.AND P3, PT, R3.reuse, RZ, P0 ;  /* 0x000000ff0300720c */ /* 0x040fe20000764270 */
[----:B------:R-:W-:Y:S01]  /*3f50*/  @P1 STG.E.U16 desc[UR36][R8.64+0x40], R42 ;  /* 0x0000402a08001986 */ /* 0x000fe2000c101524 */
[----:B------:R-:W-:Y:S02]  /*3f60*/  F2FP.F16.F32.PACK_AB R43, RZ, R43 ;  /* 0x0000002bff2b723e */ /* 0x000fe400000000ff */
[----:B------:R-:W-:Y:S02]  /*3f70*/  F2FP.F16.F32.PACK_AB R44, RZ, R44 ;  /* 0x0000002cff2c723e */ /* 0x000fe400000000ff */
[C---:B------:R-:W-:Y:S01]  /*3f80*/  ISETP.GT.AND P4, PT, R3.reuse, 0x8, P4 ;  /* 0x000000080300780c */ /* 0x040fe20002784270 */
[----:B------:R-:W-:Y:S01]  /*3f90*/  @P2 STG.E.U16 desc[UR36][R8.64+0x42], R43 ;  /* 0x0000422b08002986 */ /* 0x000fe2000c101524 */
[----:B------:R-:W-:Y:S02]  /*3fa0*/  F2FP.F16.F32.PACK_AB R45, RZ, R45 ;  /* 0x0000002dff2d723e */ /* 0x000fe400000000ff */
[----:B------:R-:W-:Y:S01]  /*3fb0*/  ISETP.GT.AND P2, PT, R4, 0x31, PT ;  /* 0x000000310400780c */ /* 0x000fe20003f44270 */
[----:B------:R-:W-:Y:S01]  /*3fc0*/  @P5 STG.E.U16 desc[UR36][R6.64+0x50], R44 ;  /* 0x0000502c06005986 */ /* 0x000fe2000c101524 */
[----:B------:R-:W-:-:S02]  /*3fd0*/  ISETP.GT.AND P5, PT, R3, 0x8, P0 ;  /* 0x000000080300780c */ /* 0x000fc400007a4270 */
[C---:B------:R-:W-:Y:S01]  /*3fe0*/  ISETP.GT.AND P1, PT, R4.reuse, 0x38, PT ;  /* 0x000000380400780c */ /* 0x040fe20003f24270 */
[----:B------:R-:W-:Y:S01]  /*3ff0*/  @P3 STG.E.U16 desc[UR36][R6.64+0x52], R45 ;  /* 0x0000522d06003986 */ /* 0x000fe2000c101524 */
[C---:B------:R-:W-:Y:S02]  /*4000*/  ISETP.GT.AND P3, PT, R4.reuse, 0x30, PT ;  /* 0x000000300400780c */ /* 0x040fe40003f64270 */
[----:B------:R-:W-:Y:S01]  /*4010*/  ISETP.GT.AND P0, PT, R4, 0x39, PT ;  /* 0x000000390400780c */ /* 0x000fe20003f04270 */
[----:B------:R-:W-:Y:S01]  /*4020*/  @P4 IMAD.MOV.U32 R4, RZ, RZ, R8 ;  /* 0x000000ffff044224 */ /* 0x000fe200078e0008 */
[----:B------:R-:W-:Y:S01]  /*4030*/  F2FP.F16.F32.PACK_AB R46, RZ, R46 ;  /* 0x0000002eff2e723e */ /* 0x000fe200000000ff */
[----:B------:R-:W-:Y:S01]  /*4040*/  @P4 IMAD.MOV.U32 R5, RZ, RZ, R9 ;  /* 0x000000ffff054224 */ /* 0x000fe200078e0009 */
[----:B------:R-:W-:Y:S02]  /*4050*/  F2FP.F16.F32.PACK_AB R47, RZ, R47 ;  /* 0x0000002fff2f723e */ /* 0x000fe400000000ff */
[----:B------:R-:W-:-:S02]  /*4060*/  F2FP.F16.F32.PACK_AB R48, RZ, R48 ;  /* 0x00000030ff30723e */ /* 0x000fc400000000ff */
[----:B------:R0:W-:Y:S01]  /*4070*/  @P4 STG.E.U16 desc[UR36][R4.64+0x50], R46 ;  /* 0x0000502e04004986 */ /* 0x0001e2000c101524 */
[C---:B------:R-:W-:Y:S02]  /*4080*/  ISETP.GT.AND P4, PT, R3.reuse, RZ, P2 ;  /* 0x000000ff0300720c */ /* 0x040fe40001784270 */
[----:B------:R-:W-:Y:S02]  /*4090*/  F2FP.F16.F32.PACK_AB R49, RZ, R49 ;  /* 0x00000031ff31723e */ /* 0x000fe400000000ff */
[----:B------:R-:W-:Y:S02]  /*40a0*/  ISETP.GT.AND P2, PT, R3, 0x8, P2 ;  /* 0x000000080300780c */ /* 0x000fe40001744270 */
[----:B------:R-:W-:Y:S02]  /*40b0*/  F2FP.F16.F32.PACK_AB R50, RZ, R50 ;  /* 0x00000032ff32723e */ /* 0x000fe400000000ff */
[----:B------:R-:W-:Y:S02]  /*40c0*/  F2FP.F16.F32.PACK_AB R51, RZ, R51 ;  /* 0x00000033ff33723e */ /* 0x000fe400000000ff */
[----:B------:R-:W-:Y:S01]  /*40d0*/  F2FP.F16.F32.PACK_AB R52, RZ, R52 ;  /* 0x00000034ff34723e */ /* 0x000fe200000000ff */
[----:B0-----:R-:W-:Y:S01]  /*40e0*/  @P5 IMAD.MOV.U32 R4, RZ, RZ, R8 ;  /* 0x000000ffff045224 */ /* 0x001fe200078e0008 */
[----:B------:R-:W-:Y:S01]  /*40f0*/  F2FP.F16.F32.PACK_AB R53, RZ, R53 ;  /* 0x00000035ff35723e */ /* 0x000fe200000000ff */
[----:B------:R-:W-:Y:S01]  /*4100*/  @P5 IMAD.MOV.U32 R5, RZ, RZ, R9 ;  /* 0x000000ffff055224 */ /* 0x000fe200078e0009 */
[----:B------:R-:W-:-:S02]  /*4110*/  F2FP.F16.F32.PACK_AB R54, RZ, R54 ;  /* 0x00000036ff36723e */ /* 0x000fc400000000ff */
[----:B------:R-:W-:Y:S02]  /*4120*/  F2FP.F16.F32.PACK_AB R55, RZ, R55 ;  /* 0x00000037ff37723e */ /* 0x000fe400000000ff */
[----:B------:R0:W-:Y:S01]  /*4130*/  @P5 STG.E.U16 desc[UR36][R4.64+0x52], R47 ;  /* 0x0000522f04005986 */ /* 0x0001e2000c101524 */
[C---:B------:R-:W-:Y:S02]  /*4140*/  ISETP.GT.AND P5, PT, R3.reuse, RZ, P3 ;  /* 0x000000ff0300720c */ /* 0x040fe40001fa4270 */
[----:B------:R-:W-:-:S11]  /*4150*/  ISETP.GT.AND P3, PT, R3, 0x8, P3 ;  /* 0x000000080300780c */ /* 0x000fd60001f64270 */
[----:B0-----:R-:W-:Y:S02]  /*4160*/  @P5 IMAD.MOV.U32 R4, RZ, RZ, R6 ;  /* 0x000000ffff045224 */ /* 0x001fe400078e0006 */
[----:B------:R-:W-:-:S05]  /*4170*/  @P5 IMAD.MOV.U32 R5, RZ, RZ, R7 ;  /* 0x000000ffff055224 */ /* 0x000fca00078e0007 */
[----:B------:R0:W-:Y:S01]  /*4180*/  @P5 STG.E.U16 desc[UR36][R4.64+0x60], R48 ;  /* 0x0000603004005986 */ /* 0x0001e2000c101524 */
[C---:B------:R-:W-:Y:S02]  /*4190*/  ISETP.GT.AND P5, PT, R3.reuse, RZ, P0 ;  /* 0x000000ff0300720c */ /* 0x040fe400007a4270 */
[----:B------:R-:W-:Y:S01]  /*41a0*/  ISETP.GT.AND P0, PT, R3, 0x8, P0 ;  /* 0x000000080300780c */ /* 0x000fe20000704270 */
[----:B0-----:R-:W-:Y:S02]  /*41b0*/  @P4 IMAD.MOV.U32 R4, RZ, RZ, R6 ;  /* 0x000000ffff044224 */ /* 0x001fe400078e0006 */
[----:B------:R-:W-:-:S05]  /*41c0*/  @P4 IMAD.MOV.U32 R5, RZ, RZ, R7 ;  /* 0x000000ffff054224 */ /* 0x000fca00078e0007 */
[----:B------:R0:W-:Y:S01]  /*41d0*/  @P4 STG.E.U16 desc[UR36][R4.64+0x62], R49 ;  /* 0x0000623104004986 */ /* 0x0001e2000c101524 */
[C---:B------:R-:W-:Y:S02]  /*41e0*/  ISETP.GT.AND P4, PT, R3.reuse, RZ, P1 ;  /* 0x000000ff0300720c */ /* 0x040fe40000f84270 */
[----:B------:R-:W-:Y:S01]  /*41f0*/  ISETP.GT.AND P1, PT, R3, 0x8, P1 ;  /* 0x000000080300780c */ /* 0x000fe20000f24270 */
[----:B0-----:R-:W-:Y:S02]  /*4200*/  @P3 IMAD.MOV.U32 R4, RZ, RZ, R8 ;  /* 0x000000ffff043224 */ /* 0x001fe400078e0008 */
[----:B------:R-:W-:-:S05]  /*4210*/  @P3 IMAD.MOV.U32 R5, RZ, RZ, R9 ;  /* 0x000000ffff053224 */ /* 0x000fca00078e0009 */
[----:B------:R0:W-:Y:S02]  /*4220*/  @P3 STG.E.U16 desc[UR36][R4.64+0x60], R50 ;  /* 0x0000603204003986 */ /* 0x0001e4000c101524 */
[----:B0-----:R-:W-:Y:S02]  /*4230*/  @P2 IMAD.MOV.U32 R4, RZ, RZ, R8 ;  /* 0x000000ffff042224 */ /* 0x001fe400078e0008 */
[----:B------:R-:W-:-:S05]  /*4240*/  @P2 IMAD.MOV.U32 R5, RZ, RZ, R9 ;  /* 0x000000ffff052224 */ /* 0x000fca00078e0009 */
[----:B------:R0:W-:Y:S02]  /*4250*/  @P2 STG.E.U16 desc[UR36][R4.64+0x62], R51 ;  /* 0x0000623304002986 */ /* 0x0001e4000c101524 */
[----:B0-----:R-:W-:Y:S02]  /*4260*/  @P4 IMAD.MOV.U32 R4, RZ, RZ, R6 ;  /* 0x000000ffff044224 */ /* 0x001fe400078e0006 */
[----:B------:R-:W-:-:S05]  /*4270*/  @P4 IMAD.MOV.U32 R5, RZ, RZ, R7 ;  /* 0x000000ffff054224 */ /* 0x000fca00078e0007 */
[----:B------:R0:W-:Y:S04]  /*4280*/  @P4 STG.E.U16 desc[UR36][R4.64+0x70], R52 ;  /* 0x0000703404004986 */ /* 0x0001e8000c101524 */
[----:B------:R1:W-:Y:S01]  /*4290*/  @P5 STG.E.U16 desc[UR36][R6.64+0x72], R53 ;  /* 0x0000723506005986 */ /* 0x0003e2000c101524 */
[----:B0-----:R-:W-:Y:S02]  /*42a0*/  @P1 IMAD.MOV.U32 R4, RZ, RZ, R8 ;  /* 0x000000ffff041224 */ /* 0x001fe400078e0008 */
[----:B------:R-:W-:-:S05]  /*42b0*/  @P1 IMAD.MOV.U32 R5, RZ, RZ, R9 ;  /* 0x000000ffff051224 */ /* 0x000fca00078e0009 */
[----:B------:R1:W-:Y:S04]  /*42c0*/  @P1 STG.E.U16 desc[UR36][R4.64+0x70], R54 ;  /* 0x0000703604001986 */ /* 0x0003e8000c101524 */
[----:B------:R1:W-:Y:S02]  /*42d0*/  @P0 STG.E.U16 desc[UR36][R8.64+0x72], R55 ;  /* 0x0000723708000986 */ /* 0x0003e4000c101524 */
.L_x_97:
[----:B------:R-:W-:Y:S05]  /*42e0*/  BSYNC B0 ;  /* 0x0000000000007941 */ /* 0x000fea0003800000 */
.L_x_35:
[----:B------:R-:W-:Y:S01]  /*42f0*/  ULDC UR4, c[0x0][0xc] ;  /* 0x0000030000047ab9 */ /* 0x000fe20000000800 */
[----:B------:R-:W-:Y:S01]  /*4300*/  ULDC UR5, c[0x0][0x10] ;  /* 0x0000040000057ab9 */ /* 0x000fe20000000800 */
[----:B------:R-:W4:Y:S01]  /*4310*/  LDC R3, c[0x0][0x14] ;  /* 0x00000500ff037b82 */ /* 0x000f220000000800 */
[----:B------:R-:W-:Y:S01]  /*4320*/  UIMAD.WIDE.U32 UR4, UR4, UR5, URZ ;  /* 0x00000005040472a5 */ /* 0x000fe2000f8e003f */
[----:B------:R-:W-:Y:S02]  /*4330*/  IMAD.MOV.U32 R61, RZ, RZ, -0x1 ;  /* 0xffffffffff3d7424 */ /* 0x000fe400078e00ff */
[----:B------:R-:W-:-:S03]  /*4340*/  IMAD.MOV.U32 R59, RZ, RZ, -0x1 ;  /* 0xffffffffff3b7424 */ /* 0x000fc600078e00ff */
[----:B----4-:R-:W-:-:S04]  /*4350*/  IMAD.WIDE.U32 R16, R3, UR4, R16 ;  /* 0x0000000403107c25 */ /* 0x010fc8000f8e0010 */
[----:B------:R-:W-:Y:S01]  /*4360*/  IMAD R3, R3, UR5, RZ ;  /* 0x0000000503037c24 */ /* 0x000fe2000f8e02ff */
[----:B------:R-:W-:Y:S02]  /*4370*/  ULDC.64 UR4, c[0x0][0x650] ;  /* 0x0001940000047ab9 */ /* 0x000fe40000000a00 */
[----:B------:R-:W-:Y:S01]  /*4380*/  ISETP.GE.U32.AND P0, PT, R16, UR4, PT ;  /* 0x0000000410007c0c */ /* 0x000fe2000bf06070 */
[--C-:B------:R-:W-:Y:S01]  /*4390*/  IMAD.IADD R17, R17, 0x1, R3.reuse ;  /* 0x0000000111117824 */ /* 0x100fe200078e0203 */
[----:B------:R-:W-:-:S04]  /*43a0*/  PRMT R3, RZ, 0x7610, R3 ;  /* 0x00007610ff037816 */ /* 0x000fc80000000003 */
[----:B------:R-:W-:-:S13]  /*43b0*/  ISETP.GE.U32.AND.EX P0, PT, R17, UR5, PT, P0 ;  /* 0x0000000511007c0c */ /* 0x000fda000bf06100 */
[----:B------:R-:W-:Y:S05]  /*43c0*/  @P0 BRA `(.L_x_98) ;  /* 0x0000000400640947 */ /* 0x000fea0003800000 */
[----:B---3--:R-:W3:Y:S01]  /*43d0*/  S2R R12, SR_CTAID.X ;  /* 0x00000000000c7919 */ /* 0x008ee20000002500 */
[----:B-12---:R-:W1:Y:S01]  /*43e0*/  LDC.64 R10, c[0x0][0x628] ;  /* 0x00018a00ff0a7b82 */ /* 0x006e620000000a00 */
[----:B------:R-:W-:Y:S01]  /*43f0*/  ULDC UR4, c[0x0][0x150] ;  /* 0x0000540000047ab9 */ /* 0x000fe20000000800 */
[----:B------:R-:W-:Y:S01]  /*4400*/  IMAD.MOV.U32 R8, RZ, RZ, R16 ;  /* 0x000000ffff087224 */ /* 0x000fe200078e0010 */
[----:B-----5:R-:W2:Y:S01]  /*4410*/  S2R R24, SR_CTAID.Y ;  /* 0x0000000000187919 */ /* 0x020ea20000002600 */
[----:B------:R-:W-:-:S04]  /*4420*/  IMAD.MOV.U32 R9, RZ, RZ, R17 ;  /* 0x000000ffff097224 */ /* 0x000fc800078e0011 */
[----:B------:R-:W4:Y:S08]  /*4430*/  LDC R21, c[0x0][0x144] ;  /* 0x00005100ff157b82 */ /* 0x000f300000000800 */
[----:B------:R-:W0:Y:S08]  /*4440*/  LDC R0, c[0x0][0x630] ;  /* 0x00018c00ff007b82 */ /* 0x000e300000000800 */
[----:B------:R-:W0:Y:S01]  /*4450*/  LDC.64 R14, c[0x0][0x620] ;  /* 0x00018800ff0e7b82 */ /* 0x000e220000000a00 */
[----:B-1----:R-:W-:-:S04]  /*4460*/  ISETP.NE.U32.AND P0, PT, R10, RZ, PT ;  /* 0x000000ff0a00720c */ /* 0x002fc80003f05070 */
[----:B------:R-:W-:Y:S02]  /*4470*/  ISETP.NE.AND.EX P0, PT, R11, RZ, PT, P0 ;  /* 0x000000ff0b00720c */ /* 0x000fe40003f05300 */
[----:B---3--:R-:W-:-:S05]  /*4480*/  I2FP.F32.U32 R3, R12 ;  /* 0x0000000c00037245 */ /* 0x008fca0000201000 */
[----:B------:R-:W-:-:S04]  /*4490*/  FMUL R3, R3, UR4 ;  /* 0x0000000403037c20 */ /* 0x000fc80008400000 */
[----:B------:R1:W3:Y:S02]  /*44a0*/  F2I.U32.TRUNC.NTZ R20, R3 ;  /* 0x0000000300147305 */ /* 0x0002e4000020f000 */
[----:B--2-4-:R-:W-:Y:S05]  /*44b0*/  @!P0 BRA `(.L_x_99) ;  /* 0x0000000000288947 */ /* 0x014fea0003800000 */
[----:B-1----:R-:W1:Y:S02]  /*44c0*/  LDC R3, c[0x0][0x634] ;  /* 0x00018d00ff037b82 */ /* 0x002e640000000800 */
[----:B-1----:R-:W-:-:S05]  /*44d0*/  IADD3 R3, P0, R16, R3, RZ ;  /* 0x0000000310037210 */ /* 0x002fca0007f1e0ff */
[----:B------:R-:W-:-:S04]  /*44e0*/  IMAD.X R13, RZ, RZ, R17, P0 ;  /* 0x000000ffff0d7224 */ /* 0x000fc800000e0611 */
[----:B0-----:R-:W-:-:S04]  /*44f0*/  IMAD.WIDE.U32 R4, R13, R10, RZ ;  /* 0x0000000a0d047225 */ /* 0x001fc800078e00ff */
[----:B------:R-:W-:-:S04]  /*4500*/  IMAD.WIDE.U32 R6, P0, R3, R11, R4 ;  /* 0x0000000b03067225 */ /* 0x000fc80007800004 */
[----:B------:R-:W-:-:S04]  /*4510*/  IMAD.WIDE.U32 R4, R3, R10, RZ ;  /* 0x0000000a03047225 */ /* 0x000fc800078e00ff */
[----:B------:R-:W-:Y:S01]  /*4520*/  IMAD.X R9, RZ, RZ, RZ, P0 ;  /* 0x000000ffff097224 */ /* 0x000fe200000e06ff */
[----:B------:R-:W-:Y:S01]  /*4530*/  IADD3 RZ, P0, R5, R6, RZ ;  /* 0x0000000605ff7210 */ /* 0x000fe20007f1e0ff */
[----:B------:R-:W-:-:S04]  /*4540*/  IMAD.MOV.U32 R8, RZ, RZ, R7 ;  /* 0x000000ffff087224 */ /* 0x000fc800078e0007 */
[----:B------:R-:W-:-:S08]  /*4550*/  IMAD.WIDE.U32.X R8, R13, R11, R8, P0 ;  /* 0x0000000b0d087225 */ /* 0x000fd000000e0408 */
.L_x_99:
[----:B------:R-:W2:Y:S01]  /*4560*/  LDC.64 R28, c[0x0][0x640] ;  /* 0x00019000ff1c7b82 */ /* 0x000ea20000000a00 */
[-CC-:B0-----:R-:W-:Y:S01]  /*4570*/  SHF.R.U64 R59, R8, R0.reuse, R9.reuse ;  /* 0x00000000083b7219 */ /* 0x181fe20000001209 */
[----:B---3--:R-:W-:Y:S01]  /*4580*/  IMAD.MOV R20, RZ, RZ, -R20 ;  /* 0x000000ffff147224 */ /* 0x008fe200078e0a14 */
[----:B------:R-:W-:Y:S01]  /*4590*/  SHF.R.U32.HI R0, RZ, R0, R9 ;  /* 0x00000000ff007219 */ /* 0x000fe20000011609 */
[----:B------:R-:W-:Y:S01]  /*45a0*/  ULDC UR4, c[0x0][0x154] ;  /* 0x0000550000047ab9 */ /* 0x000fe20000000800 */
[----:B-1----:R-:W-:Y:S01]  /*45b0*/  IADD3 R3, P0, RZ, -R59, RZ ;  /* 0x8000003bff037210 */ /* 0x002fe20007f1e0ff */
[----:B------:R-:W-:Y:S02]  /*45c0*/  IMAD R21, R21, R20, R12 ;  /* 0x0000001415157224 */ /* 0x000fe400078e020c */
[----:B------:R-:W0:Y:S01]  /*45d0*/  LDC R6, c[0x0][0x618] ;  /* 0x00018600ff067b82 */ /* 0x000e220000000800 */
[----:B------:R-:W-:Y:S02]  /*45e0*/  IMAD.MOV.U32 R7, RZ, RZ, 0x1 ;  /* 0x00000001ff077424 */ /* 0x000fe400078e00ff */
[----:B------:R-:W-:-:S04]  /*45f0*/  IMAD.X R5, RZ, RZ, ~R0, P0 ;  /* 0x000000ffff057224 */ /* 0x000fc800000e0e00 */
[-C--:B------:R-:W-:Y:S01]  /*4600*/  IMAD R0, R5, R14.reuse, RZ ;  /* 0x0000000e05007224 */ /* 0x080fe200078e02ff */
[----:B------:R-:W1:Y:S01]  /*4610*/  LDC R8, c[0x0][0x608] ;  /* 0x00018200ff087b82 */ /* 0x000e620000000800 */
[----:B------:R-:W-:-:S04]  /*4620*/  IMAD.WIDE.U32 R4, R3, R14, R16 ;  /* 0x0000000e03047225 */ /* 0x000fc800078e0010 */
[----:B------:R-:W-:Y:S01]  /*4630*/  IMAD R3, R3, R15, R0 ;  /* 0x0000000f03037224 */ /* 0x000fe200078e0200 */
[----:B------:R-:W-:Y:S02]  /*4640*/  I2FP.F32.U32 R0, R24 ;  /* 0x0000001800007245 */ /* 0x000fe40000201000 */
[----:B------:R-:W3:Y:S01]  /*4650*/  LDC R26, c[0x0][0x658] ;  /* 0x00019600ff1a7b82 */ /* 0x000ee20000000800 */
[----:B------:R-:W-:Y:S01]  /*4660*/  IMAD.IADD R3, R5, 0x1, R3 ;  /* 0x0000000105037824 */ /* 0x000fe200078e0203 */
[----:B--2---:R-:W-:Y:S01]  /*4670*/  ISETP.NE.U32.AND P0, PT, R28, RZ, PT ;  /* 0x000000ff1c00720c */ /* 0x004fe20003f05070 */
[----:B------:R-:W-:Y:S01]  /*4680*/  FMUL R0, R0, UR4 ;  /* 0x0000000400007c20 */ /* 0x000fe20008400000 */
[----:B------:R-:W-:Y:S02]  /*4690*/  IMAD.MOV.U32 R5, RZ, RZ, -0x1 ;  /* 0xffffffffff057424 */ /* 0x000fe400078e00ff */
[----:B------:R-:W-:Y:S01]  /*46a0*/  ISETP.NE.AND.EX P0, PT, R29, RZ, PT, P0 ;  /* 0x000000ff1d00720c */ /* 0x000fe20003f05300 */
[----:B------:R2:W4:Y:S01]  /*46b0*/  F2I.U32.TRUNC.NTZ R13, R0 ;  /* 0x00000000000d7305 */ /* 0x000522000020f000 */
[----:B------:R-:W2:Y:S01]  /*46c0*/  LDC R15, c[0x0][0x148] ;  /* 0x00005200ff0f7b82 */ /* 0x000ea20000000800 */
[----:B0-----:R-:W-:-:S02]  /*46d0*/  SHF.R.U64 R12, R4, R6, R3 ;  /* 0x00000006040c7219 */ /* 0x001fc40000001203 */
[----:B------:R-:W-:-:S05]  /*46e0*/  SHF.R.U32.HI R3, RZ, R6, R3 ;  /* 0x00000006ff037219 */ /* 0x000fca0000011603 */
[----:B------:R-:W0:Y:S01]  /*46f0*/  LDC R20, c[0x0][0x600] ;  /* 0x00018000ff147b82 */ /* 0x000e220000000800 */
[-CC-:B-1----:R-:W-:Y:S02]  /*4700*/  SHF.R.U64 R10, R12, R8.reuse, R3.reuse ;  /* 0x000000080c0a7219 */ /* 0x182fe40000001203 */
[----:B------:R-:W-:-:S05]  /*4710*/  SHF.R.U32.HI R3, RZ, R8, R3 ;  /* 0x00000008ff037219 */ /* 0x000fca0000011603 */
[----:B------:R-:W1:Y:S01]  /*4720*/  LDC R27, c[0x0][0x648] ;  /* 0x00019200ff1b7b82 */ /* 0x000e620000000800 */
[-C--:B---3--:R-:W-:Y:S02]  /*4730*/  SHF.L.U32 R4, R5, R26.reuse, RZ ;  /* 0x0000001a05047219 */ /* 0x088fe400000006ff */
[-CC-:B------:R-:W-:Y:S02]  /*4740*/  SHF.R.U64 R14, R10, R26.reuse, R3.reuse ;  /* 0x0000001a0a0e7219 */ /* 0x180fe40000001203 */
[----:B------:R-:W-:Y:S02]  /*4750*/  SHF.R.U32.HI R5, RZ, R26, R3 ;  /* 0x0000001aff057219 */ /* 0x000fe40000011603 */
[----:B------:R-:W-:Y:S01]  /*4760*/  LOP3.LUT R25, RZ, R4, RZ, 0x33, !PT ;  /* 0x00000004ff197212 */ /* 0x000fe200078e33ff */
[----:B------:R-:W3:Y:S01]  /*4770*/  LDC R30, c[0x0][0x638] ;  /* 0x00018e00ff1e7b82 */ /* 0x000ee20000000800 */
[----:B------:R-:W-:Y:S01]  /*4780*/  SHF.L.U32 R26, R7, R26, RZ ;  /* 0x0000001a071a7219 */ /* 0x000fe200000006ff */
[----:B------:R-:W-:-:S06]  /*4790*/  IMAD.MOV.U32 R4, RZ, RZ, R14 ;  /* 0x000000ffff047224 */ /* 0x000fcc00078e000e */
[----:B------:R-:W0:Y:S01]  /*47a0*/  LDC R31, c[0x0][0x610] ;  /* 0x00018400ff1f7b82 */ /* 0x000e220000000800 */
[----:B----4-:R-:W-:Y:S05]  /*47b0*/  @!P0 BRA `(.L_x_100) ;  /* 0x0000000000288947 */ /* 0x010fea0003800000 */
        /* <DEDUP_REMOVED lines=10> */
.L_x_100:
[----:B------:R-:W-:Y:S01]  /*4860*/  ISETP.NE.AND P0, PT, R2, 0x1, PT ;  /* 0x000000010200780c */ /* 0x000fe20003f05270 */
[----:B0-----:R-:W-:Y:S01]  /*4870*/  VIADD R7, R20, 0xffffffff ;  /* 0xffffffff14077836 */ /* 0x001fe20000000000 */
[----:B-12---:R-:W-:Y:S01]  /*4880*/  SHF.R.U64 R0, R4, R27, R5 ;  /* 0x0000001b04007219 */ /* 0x006fe20000001205 */
[----:B------:R-:W-:Y:S01]  /*4890*/  IMAD.MOV R13, RZ, RZ, -R13 ;  /* 0x000000ffff0d7224 */ /* 0x000fe200078e0a0d */
[----:B------:R-:W-:Y:S01]  /*48a0*/  LOP3.LUT R5, R10, R25, RZ, 0xc0, !PT ;  /* 0x000000190a057212 */ /* 0x000fe200078ec0ff */
[----:B------:R-:W-:Y:S01]  /*48b0*/  IMAD.MOV.U32 R4, RZ, RZ, 0x1 ;  /* 0x00000001ff047424 */ /* 0x000fe200078e00ff */
[----:B------:R-:W-:Y:S01]  /*48c0*/  LOP3.LUT R12, R12, R7, RZ, 0xc0, !PT ;  /* 0x000000070c0c7212 */ /* 0x000fe200078ec0ff */
[----:B------:R-:W-:Y:S02]  /*48d0*/  IMAD.MOV R3, RZ, RZ, -R0 ;  /* 0x000000ffff037224 */ /* 0x000fe400078e0a00 */
[----:B------:R-:W-:Y:S02]  /*48e0*/  IMAD R0, R26, R0, R5 ;  /* 0x000000001a007224 */ /* 0x000fe400078e0205 */
[----:B---3--:R-:W-:-:S02]  /*48f0*/  IMAD R3, R3, R30, R14 ;  /* 0x0000001e03037224 */ /* 0x008fc400078e020e */
[----:B------:R-:W-:Y:S02]  /*4900*/  @P0 IMAD R21, R15, R13, R24 ;  /* 0x0000000d0f150224 */ /* 0x000fe400078e0218 */
[----:B------:R-:W-:Y:S01]  /*4910*/  IMAD R5, R3, R20, R12 ;  /* 0x0000001403057224 */ /* 0x000fe200078e020c */
[----:B------:R-:W-:Y:S01]  /*4920*/  PRMT R3, R4, 0x7610, R3 ;  /* 0x0000761004037816 */ /* 0x000fe20000000003 */
[----:B------:R-:W-:-:S05]  /*4930*/  IMAD R0, R0, R31, R21 ;  /* 0x0000001f00007224 */ /* 0x000fca00078e0215 */
[----:B------:R-:W-:Y:S02]  /*4940*/  SEL R61, R5, R0, !P0 ;  /* 0x00000000053d7207 */ /* 0x000fe40004000000 */
[----:B------:R-:W-:-:S07]  /*4950*/  SEL R0, R0, R5, !P0 ;  /* 0x0000000500007207 */ /* 0x000fce0004000000 */
.L_x_98:
[----:B------:R-:W-:Y:S01]  /*4960*/  LOP3.LUT P0, RZ, R3, 0xff, RZ, 0xc0, !PT ;  /* 0x000000ff03ff7812 */ /* 0x000fe2000780c0ff */
[----:B------:R-:W-:-:S12]  /*4970*/  IMAD.MOV.U32 R60, RZ, RZ, R0 ;  /* 0x000000ffff3c7224 */ /* 0x000fd800078e0000 */
[----:B------:R-:W-:Y:S05]  /*4980*/  @P0 BRA `(.L_x_101) ;  /* 0xffffffc800940947 */ /* 0x000fea000383ffff */
[----:B------:R-:W-:Y:S05]  /*4990*/  EXIT ;  /* 0x000000000000794d */ /* 0x000fea0003800000 */
.L_x_8:
[----:B0-----:R-:W-:Y:S01]  /*49a0*/  ULDC.64 UR4, c[0x0][0x650] ;  /* 0x0001940000047ab9 */ /* 0x001fe20000000a00 */
        /* <DEDUP_REMOVED lines=25> */
.L_x_103:
[----:B------:R-:W0:Y:S01]  /*4b40*/  LDC.64 R28, c[0x0][0x640] ;  /* 0x00019000ff1c7b82 */ /* 0x000e220000000a00 */
[-CC-:B------:R-:W-:Y:S01]  /*4b50*/  SHF.R.U64 R22, R12, R6.reuse, R13.reuse ;  /* 0x000000060c167219 */ /* 0x180fe2000000120d */
[----:B------:R-:W-:Y:S01]  /*4b60*/  IMAD.MOV.U32 R30, RZ, RZ, 0x1 ;  /* 0x00000001ff1e7424 */ /* 0x000fe200078e00ff */
[----:B------:R-:W-:Y:S02]  /*4b70*/  SHF.R.U32.HI R6, RZ, R6, R13 ;  /* 0x00000006ff067219 */ /* 0x000fe4000001160d */
        /* <DEDUP_REMOVED lines=8> */
[----:B------:R-:W-:Y:S01]  /*4c00*/  IMAD.IADD R9, R9, 0x1, R11 ;  /* 0x0000000109097824 */ /* 0x000fe200078e020b */
[----:B0-----:R-:W-:-:S04]  /*4c10*/  ISETP.NE.U32.AND P0, PT, R28, RZ, PT ;  /* 0x000000ff1c00720c */ /* 0x001fc80003f05070 */
[----:B------:R-:W-:Y:S02]  /*4c20*/  ISETP.NE.AND.EX P0, PT, R29, RZ, PT, P0 ;  /* 0x000000ff1d00720c */ /* 0x000fe40003f05300 */
[----:B------:R-:W0:Y:S01]  /*4c30*/  LDC R20, c[0x0][0x600] ;  /* 0x00018000ff147b82 */ /* 0x000e220000000800 */
[-CC-:B-1----:R-:W-:Y:S01]  /*4c40*/  SHF.R.U64 R14, R8, R10.reuse, R9.reuse ;  /* 0x0000000a080e7219 */ /* 0x182fe20000001209 */
[----:B------:R-:W-:Y:S01]  /*4c50*/  IMAD.MOV.U32 R8, RZ, RZ, -0x1 ;  /* 0xffffffffff087424 */ /* 0x000fe200078e00ff */
[----:B------:R-:W-:-:S05]  /*4c60*/  SHF.R.U32.HI R9, RZ, R10, R9 ;  /* 0x0000000aff097219 */ /* 0x000fca0000011609 */
[----:B------:R-:W1:Y:S01]  /*4c70*/  LDC R24, c[0x0][0x648] ;  /* 0x00019200ff187b82 */ /* 0x000e620000000800 */
[-CC-:B--2---:R-:W-:Y:S02]  /*4c80*/  SHF.R.U64 R23, R14, R12.reuse, R9.reuse ;  /* 0x0000000c0e177219 */ /* 0x184fe40000001209 */
[----:B------:R-:W-:-:S05]  /*4c90*/  SHF.R.U32.HI R6, RZ, R12, R9 ;  /* 0x0000000cff067219 */ /* 0x000fca0000011609 */
[----:B------:R-:W2:Y:S01]  /*4ca0*/  LDC R26, c[0x0][0x638] ;  /* 0x00018e00ff1a7b82 */ /* 0x000ea20000000800 */
[-C--:B---3--:R-:W-:Y:S02]  /*4cb0*/  SHF.L.U32 R8, R8, R27.reuse, RZ ;  /* 0x0000001b08087219 */ /* 0x088fe400000006ff */
[-CC-:B------:R-:W-:Y:S02]  /*4cc0*/  SHF.R.U64 R25, R23, R27.reuse, R6.reuse ;  /* 0x0000001b17197219 */ /* 0x180fe40000001206 */
[----:B------:R-:W-:Y:S02]  /*4cd0*/  LOP3.LUT R32, RZ, R8, RZ, 0x33, !PT ;  /* 0x00000008ff207212 */ /* 0x000fe400078e33ff */
[----:B------:R-:W-:Y:S01]  /*4ce0*/  SHF.R.U32.HI R9, RZ, R27, R6 ;  /* 0x0000001bff097219 */ /* 0x000fe20000011606 */
[----:B------:R-:W3:Y:S01]  /*4cf0*/  LDC R31, c[0x0][0x610] ;  /* 0x00018400ff1f7b82 */ /* 0x000ee20000000800 */
[----:B------:R-:W-:Y:S01]  /*4d00*/  IMAD.MOV.U32 R8, RZ, RZ, R25 ;  /* 0x000000ffff087224 */ /* 0x000fe200078e0019 */
[----:B------:R-:W-:Y:S06]  /*4d10*/  @!P0 BRA `(.L_x_104) ;  /* 0x0000000000288947 */ /* 0x000fec0003800000 */
        /* <DEDUP_REMOVED lines=10> */
.L_x_104:
[----:B------:R-:W-:Y:S01]  /*4dc0*/  ISETP.NE.AND P0, PT, R2, 0x1, PT ;  /* 0x000000010200780c */ /* 0x000fe20003f05270 */
[----:B------:R-:W-:Y:S01]  /*4dd0*/  IMAD.MOV.U32 R13, RZ, RZ, R22 ;  /* 0x000000ffff0d7224 */ /* 0x000fe200078e0016 */
[----:B-1----:R-:W-:Y:S01]  /*4de0*/  SHF.R.U64 R6, R8, R24, R9 ;  /* 0x0000001808067219 */ /* 0x002fe20000001209 */
[----:B0-----:R-:W-:Y:S01]  /*4df0*/  VIADD R9, R20, 0xffffffff ;  /* 0xffffffff14097836 */ /* 0x001fe20000000000 */
[----:B------:R-:W-:Y:S02]  /*4e00*/  SHF.L.U32 R30, R30, R27, RZ ;  /* 0x0000001b1e1e7219 */ /* 0x000fe400000006ff */
[----:B------:R-:W-:Y:S01]  /*4e10*/  LOP3.LUT R5, R23, R32, RZ, 0xc0, !PT ;  /* 0x0000002017057212 */ /* 0x000fe200078ec0ff */
[----:B------:R-:W-:-:S04]  /*4e20*/  IMAD.MOV R8, RZ, RZ, -R6 ;  /* 0x000000ffff087224 */ /* 0x000fc800078e0a06 */
[----:B------:R-:W-:Y:S01]  /*4e30*/  IMAD R6, R30, R6, R5 ;  /* 0x000000061e067224 */ /* 0x000fe200078e0205 */
[----:B------:R-:W-:Y:S01]  /*4e40*/  LOP3.LUT R5, R14, R9, RZ, 0xc0, !PT ;  /* 0x000000090e057212 */ /* 0x000fe200078ec0ff */
[----:B------:R-:W-:Y:S02]  /*4e50*/  @P0 IMAD R3, R7, R21, R4 ;  /* 0x0000001507030224 */ /* 0x000fe400078e0204 */
[----:B--2---:R-:W-:Y:S02]  /*4e60*/  IMAD R4, R8, R26, R25 ;  /* 0x0000001a08047224 */ /* 0x004fe400078e0219 */
[----:B---3--:R-:W-:Y:S02]  /*4e70*/  IMAD R3, R6, R31, R3 ;  /* 0x0000001f06037224 */ /* 0x008fe400078e0203 */
[----:B------:R-:W-:Y:S02]  /*4e80*/  IMAD R4, R4, R20, R5 ;  /* 0x0000001404047224 */ /* 0x000fe400078e0205 */
[----:B------:R-:W-:-:S03]  /*4e90*/  IMAD.MOV.U32 R6, RZ, RZ, 0x1 ;  /* 0x00000001ff067424 */ /* 0x000fc600078e00ff */
[----:B------:R-:W-:Y:S02]  /*4ea0*/  SEL R20, R4, R3, !P0 ;  /* 0x0000000304147207 */ /* 0x000fe40004000000 */
[----:B------:R-:W-:-:S07]  /*4eb0*/  SEL R11, R3, R4, !P0 ;  /* 0x00000004030b7207 */ /* 0x000fce0004000000 */
.L_x_102:
[----:B------:R-:W-:-:S08]  /*4ec0*/  NOP ;  /* 0x0000000000007918 */ /* 0x000fd00000000000 */
[----:B------:R-:W0:-:S00]  /*4ed0*/  USETMAXREG.DEALLOC.CTAPOOL 0x28 ;  /* 0x00000028000079c8 */ /* 0x000e0000080e0500 */
[----:B0-----:R-:W-:-:S13]  /*4ee0*/  ISETP.NE.AND P0, PT, R0, RZ, PT ;  /* 0x000000ff0000720c */ /* 0x001fda0003f05270 */
[----:B------:R-:W-:Y:S05]  /*4ef0*/  @P0 EXIT ;  /* 0x000000000000094d */ /* 0x000fea0003800000 */
[----:B------:R-:W-:Y:S01]  /*4f00*/  LOP3.LUT P0, RZ, R6, 0xff, RZ, 0xc0, !PT ;  /* 0x000000ff06ff7812 */ /* 0x000fe2000780c0ff */
[----:B------:R-:W-:Y:S02]  /*4f10*/  IMAD.MOV.U32 R0, RZ, RZ, 0x1 ;  /* 0x00000001ff007424 */ /* 0x000fe400078e00ff */
[----:B------:R-:W-:-:S10]  /*4f20*/  IMAD.MOV.U32 R12, RZ, RZ, RZ ;  /* 0x000000ffff0c7224 */ /* 0x000fd400078e00ff */
[----:B------:R-:W-:Y:S05]  /*4f30*/  @!P0 BRA `(.L_x_105) ;  /* 0x0000000c007c8947 */ /* 0x000fea0003800000 */
[----:B------:R-:W0:Y:S01]  /*4f40*/  LDC R0, c[0x0][0x28c] ;  /* 0x0000a300ff007b82 */ /* 0x000e220000000800 */
[----:B------:R-:W-:Y:S01]  /*4f50*/  ULDC UR5, c[0x0][0x658] ;  /* 0x0001960000057ab9 */ /* 0x000fe20000000800 */
[----:B------:R-:W-:Y:S01]  /*4f60*/  UMOV UR11, 0xffffffff ;  /* 0xffffffff000b7882 */ /* 0x000fe20000000000 */
[----:B------:R-:W-:Y:S01]  /*4f70*/  UMOV UR15, 0x1 ;  /* 0x00000001000f7882 */ /* 0x000fe20000000000 */
[----:B------:R-:W-:Y:S01]  /*4f80*/  USHF.L.U32 UR11, UR11, UR5, URZ ;  /* 0x000000050b0b7299 */ /* 0x000fe2000800063f */
[----:B------:R-:W-:Y:S01]  /*4f90*/  BSSY B0, `(.L_x_105) ;  /* 0x00000d9000007945 */ /* 0x000fe20003800000 */
[----:B------:R-:W-:Y:S01]  /*4fa0*/  ULDC UR9, c[0x0][0xc] ;  /* 0x0000030000097ab9 */ /* 0x000fe20000000800 */
[----:B------:R-:W-:Y:S01]  /*4fb0*/  ULDC UR14, c[0x0][0x10] ;  /* 0x00000400000e7ab9 */ /* 0x000fe20000000800 */
[----:B------:R-:W1:Y:S01]  /*4fc0*/  S2UR UR8, SR_CgaCtaId ;  /* 0x00000000000879c3 */ /* 0x000e620000008800 */
[----:B------:R-:W-:Y:S01]  /*4fd0*/  ULOP3.LUT UR13, URZ, UR11, URZ, 0x33, !UPT ;  /* 0x0000000b3f0d7292 */ /* 0x000fe2000f8e333f */
[----:B------:R-:W-:Y:S01]  /*4fe0*/  IMAD.MOV.U32 R10, RZ, RZ, 0x1 ;  /* 0x00000001ff0a7424 */ /* 0x000fe200078e00ff */
[----:B------:R-:W-:Y:S01]  /*4ff0*/  LOP3.LUT R9, R19, 0x2, RZ, 0xfc, !PT ;  /* 0x0000000213097812 */ /* 0x000fe200078efcff */
[----:B------:R-:W-:Y:S01]  /*5000*/  IMAD.MOV.U32 R12, RZ, RZ, RZ ;  /* 0x000000ffff0c7224 */ /* 0x000fe200078e00ff */
[----:B------:R-:W-:Y:S01]  /*5010*/  ULDC UR4, c[0x0][0x600] ;  /* 0x0001800000047ab9 */ /* 0x000fe20000000800 */
[----:B------:R-:W-:Y:S01]  /*5020*/  UMOV UR18, 0x5 ;  /* 0x0000000500127882 */ /* 0x000fe20000000000 */
[----:B------:R-:W-:-:S02]  /*5030*/  UIADD3 UR4, UR4, -0x1, URZ ;  /* 0xffffffff04047890 */ /* 0x000fc4000fffe03f */
[----:B------:R-:W-:Y:S01]  /*5040*/  USHF.L.U32 UR5, UR15, UR5, URZ ;  /* 0x000000050f057299 */ /* 0x000fe2000800063f */
[----:B------:R-:W-:Y:S01]  /*5050*/  ULDC.64 UR28, c[0x0][0x198] ;  /* 0x00006600001c7ab9 */ /* 0x000fe20000000a00 */
[----:B0-----:R-:W-:-:S05]  /*5060*/  VIADD R0, R0, 0x1f ;  /* 0x0000001f00007836 */ /* 0x001fca0000000000 */
[----:B------:R-:W-:Y:S01]  /*5070*/  SHF.R.S32.HI R3, RZ, 0x1f, R0 ;  /* 0x0000001fff037819 */ /* 0x000fe20000011400 */
[----:B-1----:R-:W-:-:S03]  /*5080*/  ULOP3.LUT UR10, UR8, 0x1, URZ, 0xc0, !UPT ;  /* 0x00000001080a7892 */ /* 0x002fc6000f8ec03f */
[----:B------:R-:W-:Y:S01]  /*5090*/  LEA.HI R3, R3, R0, RZ, 0x5 ;  /* 0x0000000003037211 */ /* 0x000fe200078f28ff */
[----:B------:R-:W-:Y:S01]  /*50a0*/  USHF.R.U32.HI UR25, URZ, 0x1, UR8 ;  /* 0x000000013f197899 */ /* 0x000fe20008011608 */
[----:B------:R-:W-:Y:S01]  /*50b0*/  IMAD.MOV.U32 R0, RZ, RZ, 0x1 ;  /* 0x00000001ff007424 */ /* 0x000fe200078e00ff */
[----:B------:R-:W-:Y:S01]  /*50c0*/  USHF.L.U32 UR6, UR8, 0x5, URZ ;  /* 0x0000000508067899 */ /* 0x000fe2000800063f */
[----:B------:R-:W-:Y:S01]  /*50d0*/  SHF.R.S32.HI R3, RZ, 0x5, R3 ;  /* 0x00000005ff037819 */ /* 0x000fe20000011403 */
[----:B------:R-:W-:Y:S02]  /*50e0*/  USHF.L.U32 UR7, UR8, 0xa, URZ ;  /* 0x0000000a08077899 */ /* 0x000fe4000800063f */
[----:B------:R-:W-:Y:S02]  /*50f0*/  ULOP3.LUT UR8, UR8, 0xfffffffe, URZ, 0xc0, !UPT ;  /* 0xfffffffe08087892 */ /* 0x000fe4000f8ec03f */
[----:B------:R-:W-:Y:S01]  /*5100*/  UISETP.GT.U32.AND UP0, UPT, UR10, 0xffff, UPT ;  /* 0x0000ffff0a00788c */ /* 0x000fe2000bf04070 */
[----:B------:R-:W-:Y:S01]  /*5110*/  VIADD R8, R3, 0x1 ;  /* 0x0000000103087836 */ /* 0x000fe20000000000 */
[----:B------:R-:W-:-:S02]  /*5120*/  USHF.L.U32 UR11, UR15, UR8, URZ ;  /* 0x000000080f0b7299 */ /* 0x000fc4000800063f */
[----:B------:R-:W-:Y:S02]  /*5130*/  ULOP3.LUT UR12, UR8, 0x1, URZ, 0xfc, !UPT ;  /* 0x00000001080c7892 */ /* 0x000fe4000f8efc3f */
[----:B------:R-:W-:Y:S02]  /*5140*/  UIMAD.WIDE.U32 UR8, UR9, UR14, URZ ;  /* 0x0000000e090872a5 */ /* 0x000fe4000f8e003f */
[----:B------:R-:W-:Y:S01]  /*5150*/  USEL UR10, UR10, 0xffff, !UP0 ;  /* 0x0000ffff0a0a7887 */ /* 0x000fe2000c000000 */
[----:B------:R-:W-:Y:S01]  /*5160*/  ULDC UR14, c[0x0][0x14] ;  /* 0x00000500000e7ab9 */ /* 0x000fe20000000800 */
[----:B------:R-:W-:Y:S02]  /*5170*/  USHF.L.U32 UR12, UR15, UR12, URZ ;  /* 0x0000000c0f0c7299 */ /* 0x000fe4000800063f */
[----:B------:R-:W-:Y:S02]  /*5180*/  UIMAD.WIDE.U32 UR26, UR8, UR14, URZ ;  /* 0x0000000e081a72a5 */ /* 0x000fe4000f8e003f */
[----:B------:R-:W-:-:S02]  /*5190*/  UIMAD UR21, UR9, UR14, URZ ;  /* 0x0000000e091572a4 */ /* 0x000fc4000f8e023f */
[----:B------:R-:W-:Y:S02]  /*51a0*/  ULOP3.LUT UR10, UR10, 0xffff, URZ, 0xc0, !UPT ;  /* 0x0000ffff0a0a7892 */ /* 0x000fe4000f8ec03f */
[----:B------:R-:W-:Y:S02]  /*51b0*/  ULOP3.LUT UR6, UR6, 0x20, URZ, 0xc0, !UPT ;  /* 0x0000002006067892 */ /* 0x000fe4000f8ec03f */
[----:B------:R-:W-:Y:S02]  /*51c0*/  ULOP3.LUT UR7, UR7, 0x400, URZ, 0xc0, !UPT ;  /* 0x0000040007077892 */ /* 0x000fe4000f8ec03f */
[----:B------:R-:W-:Y:S02]  /*51d0*/  ULOP3.LUT UR19, UR11, UR12, URZ, 0xfc, !UPT ;  /* 0x0000000c0b137292 */ /* 0x000fe4000f8efc3f */
[----:B------:R-:W-:Y:S02]  /*51e0*/  UIADD3 UR21, UR27, UR21, URZ ;  /* 0x000000151b157290 */ /* 0x000fe4000fffe03f */
[----:B------:R-:W-:-:S12]  /*51f0*/  USHF.L.U32 UR18, UR18, UR10, URZ ;  /* 0x0000000a12127299 */ /* 0x000fd8000800063f */
.L_x_116:
[----:B------:R-:W-:-:S03]  /*5200*/  UMOV UR8, 0xffffffff ;  /* 0xffffffff00087882 */ /* 0x000fc60000000000 */
[----:B------:R-:W-:Y:S05]  /*5210*/  BRA.DIV UR8, `(.L_x_106) ;  /* 0x0000001608a47947 */ /* 0x000fea000b800000 */
[----:B------:R-:W-:-:S13]  /*5220*/  ELECT P6, URZ, PT ;  /* 0x00000000003f782f */ /* 0x000fda00038c0000 */
.L_x_141:
[----:B------:R-:W0:Y:S01]  /*5230*/  LDC R4, c[0x0][0x28c] ;  /* 0x0000a300ff047b82 */ /* 0x000e220000000800 */
[----:B------:R-:W-:Y:S01]  /*5240*/  BSSY B1, `(.L_x_107) ;  /* 0x000003c000017945 */ /* 0x000fe20003800000 */
[----:B0-----:R-:W-:-:S13]  /*5250*/  ISETP.LT.OR P6, PT, R4, 0x1, !P6 ;  /* 0x000000010400780c */ /* 0x001fda00077c1670 */
[----:B------:R-:W-:Y:S05]  /*5260*/  @P6 BRA `(.L_x_108) ;  /* 0x0000000000e46947 */ /* 0x000fea0003800000 */
[----:B------:R-:W-:Y:S01]  /*5270*/  LEA R11, R11, UR25, 0x1 ;  /* 0x000000190b0b7c11 */ /* 0x000fe2000f8e08ff */
[----:B------:R-:W-:Y:S01]  /*5280*/  IMAD.MOV.U32 R21, RZ, RZ, RZ ;  /* 0x000000ffff157224 */ /* 0x000fe200078e00ff */
[----:B------:R-:W-:Y:S01]  /*5290*/  LEA R20, R20, UR6, 0x6 ;  /* 0x0000000614147c11 */ /* 0x000fe2000f8e30ff */
[----:B------:R-:W-:Y:S02]  /*52a0*/  IMAD.MOV.U32 R4, RZ, RZ, R8 ;  /* 0x000000ffff047224 */ /* 0x000fe400078e0008 */
[----:B------:R-:W-:Y:S02]  /*52b0*/  IMAD.MOV.U32 R5, RZ, RZ, R0 ;  /* 0x000000ffff057224 */ /* 0x000fe400078e0000 */
[----:B------:R-:W-:Y:S02]  /*52c0*/  IMAD.MOV.U32 R6, RZ, RZ, R12 ;  /* 0x000000ffff067224 */ /* 0x000fe400078e000c */
[----:B------:R-:W-:-:S07]  /*52d0*/  IMAD.SHL.U32 R15, R11, 0x40, RZ ;  /* 0x000000400b0f7824 */ /* 0x000fce00078e00ff */
.L_x_111:
[----:B------:R-:W0:Y:S01]  /*52e0*/  S2R R14, SR_CgaCtaId ;  /* 0x00000000000e7919 */ /* 0x000e220000008800 */
[----:B------:R-:W-:Y:S02]  /*52f0*/  MOV R7, 0x400 ;  /* 0x0000040000077802 */ /* 0x000fe40000000f00 */
[----:B------:R-:W-:-:S13]  /*5300*/  LOP3.LUT P1, RZ, R18, 0x7f, RZ, 0xc0, !PT ;  /* 0x0000007f12ff7812 */ /* 0x000fda000782c0ff */
[----:B------:R-:W1:Y:S01]  /*5310*/  @!P1 LDC R11, c[0x0][0x500] ;  /* 0x00014000ff0b9b82 */ /* 0x000e620000000800 */
[----:B0-----:R-:W-:Y:S02]  /*5320*/  LEA R22, R14, R7, 0x18 ;  /* 0x000000070e167211 */ /* 0x001fe400078ec0ff */
[----:B------:R-:W-:-:S03]  /*5330*/  SHF.L.U32 R7, R5, 0x1f, RZ ;  /* 0x0000001f05077819 */ /* 0x000fc600000006ff */
[----:B------:R-:W-:-:S04]  /*5340*/  IMAD R14, R6, 0x8, R22 ;  /* 0x00000008060e7824 */ /* 0x000fc800078e0216 */
[----:B------:R-:W0:Y:S02]  /*5350*/  SYNCS.PHASECHK.TRANS64.TRYWAIT P0, [R14+URZ+0x90], R7 ;  /* 0x000090070e0075a7 */ /* 0x000e24000800017f */
[----:B01----:R-:W-:Y:S05]  /*5360*/  @!P0 BRA `(.L_x_109) ;  /* 0x0000001400708947 */ /* 0x003fea0003800000 */
.L_x_142:
[----:B0-----:R-:W-:Y:S01]  /*5370*/  PRMT R7, R9, 0x9910, RZ ;  /* 0x0000991009077816 */ /* 0x001fe200000000ff */
[----:B------:R0:W-:Y:S03]  /*5380*/  @!P1 SYNCS.ARRIVE.TRANS64 RZ, [R14+URZ], R11 ;  /* 0x0000000b0eff99a7 */ /* 0x0001e6000800003f */
[----:B------:R-:W-:-:S13]  /*5390*/  ISETP.NE.AND P0, PT, R7, 0x2, PT ;  /* 0x000000020700780c */ /* 0x000fda0003f05270 */
[----:B0-----:R-:W-:Y:S05]  /*53a0*/  @P0 BRA `(.L_x_110) ;  /* 0x0000000000040947 */ /* 0x001fea0003800000 */
[----:B------:R-:W-:Y:S01]  /*53b0*/  BPT.TRAP 0x1 ;  /* 0x000000040000795c */ /* 0x000fe20000300000 */
.L_x_110:
[----:B------:R-:W-:Y:S01]  /*53c0*/  LEA R7, R6, UR25, 0x1 ;  /* 0x0000001906077c11 */ /* 0x000fe2000f8e08ff */
[----:B------:R-:W-:Y:S01]  /*53d0*/  VIADD R4, R4, 0xffffffff ;  /* 0xffffffff04047836 */ /* 0x000fe20000000000 */
[----:B------:R-:W-:Y:S01]  /*53e0*/  R2UR UR23, R15 ;  /* 0x000000000f1772ca */ /* 0x000fe200000e0000 */
[----:B------:R-:W-:Y:S01]  /*53f0*/  UIADD3 UR14, UP0, UR28, 0xf0, URZ ;  /* 0x000000f01c0e7890 */ /* 0x000fe2000ff1e03f */
[----:B------:R-:W-:Y:S01]  /*5400*/  R2UR UR9, R14 ;  /* 0x000000000e0972ca */ /* 0x000fe200000e0000 */
[----:B------:R-:W-:Y:S01]  /*5410*/  IMAD.SHL.U32 R7, R7, 0x800, RZ ;  /* 0x0000080007077824 */ /* 0x000fe200078e00ff */
[----:B------:R-:W-:Y:S01]  /*5420*/  R2UR UR10, R21 ;  /* 0x00000000150a72ca */ /* 0x000fe200000e0000 */
[----:B------:R-:W-:Y:S01]  /*5430*/  UIADD3 UR32, UP1, UR28, 0x1f0, URZ ;  /* 0x000001f01c207890 */ /* 0x000fe2000ff3e03f */
[----:B------:R-:W-:Y:S01]  /*5440*/  R2UR UR12, R13 ;  /* 0x000000000d0c72ca */ /* 0x000fe200000e0000 */
[--C-:B------:R-:W-:Y:S01]  /*5450*/  IMAD R11, R7, 0x2, R22.reuse ;  /* 0x00000002070b7824 */ /* 0x100fe200078e0216 */
[----:B------:R-:W-:Y:S01]  /*5460*/  LEA R7, R6, UR7, 0xb ;  /* 0x0000000706077c11 */ /* 0x000fe2000f8e58ff */
[----:B------:R-:W-:Y:S01]  /*5470*/  UIADD3.X UR15, URZ, UR29, URZ, UP0, !UPT ;  /* 0x0000001d3f0f7290 */ /* 0x000fe200087fe43f */
[----:B------:R-:W-:Y:S01]  /*5480*/  R2UR UR24, R20 ;  /* 0x00000000141872ca */ /* 0x000fe200000e0000 */
[----:B------:R-:W-:Y:S01]  /*5490*/  UPRMT UR20, URZ, 0x5410, UR18 ;  /* 0x000054103f147896 */ /* 0x000fe20008000012 */
[----:B------:R-:W-:Y:S01]  /*54a0*/  R2UR UR8, R11 ;  /* 0x000000000b0872ca */ /* 0x000fe200000e0000 */
[----:B------:R-:W-:Y:S01]  /*54b0*/  IMAD R7, R7, 0x2, R22 ;  /* 0x0000000207077824 */ /* 0x000fe200078e0216 */
[----:B------:R-:W-:Y:S01]  /*54c0*/  ISETP.GT.AND P1, PT, R4, 0x1, PT ;  /* 0x000000010400780c */ /* 0x000fe20003f24270 */
[----:B------:R-:W-:Y:S01]  /*54d0*/  VIADD R6, R6, 0x1 ;  /* 0x0000000106067836 */ /* 0x000fe20000000000 */
[----:B------:R-:W-:Y:S01]  /*54e0*/  UPRMT UR30, URZ, 0x5410, UR19 ;  /* 0x000054103f1e7896 */ /* 0x000fe20008000013 */
[----:B------:R-:W-:Y:S01]  /*54f0*/  VIADD R21, R21, 0x20 ;  /* 0x0000002015157836 */ /* 0x000fe20000000000 */
[----:B------:R-:W-:Y:S01]  /*5500*/  R2UR UR11, R7 ;  /* 0x00000000070b72ca */ /* 0x000fe200000e0000 */
[----:B------:R-:W-:Y:S01]  /*5510*/  UIADD3.X UR33, URZ, UR29, URZ, UP1, !UPT ;  /* 0x0000001d3f217290 */ /* 0x000fe20008ffe43f */
[----:B------:R-:W-:Y:S01]  /*5520*/  ISETP.NE.AND P0, PT, R6, 0x12, PT ;  /* 0x000000120600780c */ /* 0x000fe20003f05270 */
[----:B------:R-:W-:Y:S01]  /*5530*/  UMOV UR16, 0x0 ;  /* 0x0000000000107882 */ /* 0x000fe20000000000 */
[----:B------:R-:W-:-:S02]  /*5540*/  UMOV UR17, 0x10000000 ;  /* 0x1000000000117882 */ /* 0x000fc40000000000 */
[----:B------:R-:W-:Y:S01]  /*5550*/  SEL R14, RZ, 0x1, P0 ;  /* 0x00000001ff0e7807 */ /* 0x000fe20000000000 */
[----:B------:R-:W-:Y:S01]  /*5560*/  UIADD3 UR8, UR8, 0x200, URZ ;  /* 0x0000020008087890 */ /* 0x000fe2000fffe03f */
[----:B------:R-:W-:Y:S02]  /*5570*/  SEL R6, R6, RZ, P0 ;  /* 0x000000ff06067207 */ /* 0x000fe40000000000 */
[----:B------:R-:W-:-:S03]  /*5580*/  LOP3.LUT R5, R5, R14, RZ, 0x3c, !PT ;  /* 0x0000000e05057212 */ /* 0x000fc600078e3cff */
[----:B------:R-:W-:-:S03]  /*5590*/  UIADD3 UR22, UR11, 0x24200, URZ ;  /* 0x000242000b167890 */ /* 0x000fc6000fffe03f */
[----:B------:R-:W-:Y:S02]  /*55a0*/  UMOV UR11, UR23 ;  /* 0x00000017000b7c82 */ /* 0x000fe40008000000 */
[----:B------:R0:W-:Y:S02]  /*55b0*/  UTMALDG.3D.MULTICAST [UR8], [UR14], UR20, desc[UR16] ;  /* 0x000010080e0073b4 */ /* 0x0001e40008011814 */
[----:B0-----:R-:W-:Y:S01]  /*55c0*/  UMOV UR8, UR22 ;  /* 0x0000001600087c82 */ /* 0x001fe20008000000 */
[----:B------:R-:W-:Y:S02]  /*55d0*/  UMOV UR11, UR24 ;  /* 0x00000018000b7c82 */ /* 0x000fe40008000000 */
[----:B------:R0:W-:Y:S02]  /*55e0*/  UTMALDG.3D.MULTICAST [UR8], [UR32], UR30, desc[UR16] ;  /* 0x00001008200073b4 */ /* 0x0001e4000801181e */
[----:B0-----:R-:W-:Y:S05]  /*55f0*/  @P1 BRA `(.L_x_111) ;  /* 0xfffffffc00381947 */ /* 0x001fea000383ffff */
.L_x_108:
[----:B------:R-:W-:Y:S05]  /*5600*/  BSYNC B1 ;  /* 0x0000000000017941 */ /* 0x000fea0003800000 */
.L_x_107:
[----:B------:R-:W-:Y:S01]  /*5610*/  LOP3.LUT P1, RZ, R10, 0xff, RZ, 0xc0, !PT ;  /* 0x000000ff0aff7812 */ /* 0x000fe2000782c0ff */
[C---:B------:R-:W-:Y:S01]  /*5620*/  IMAD.IADD R12, R3.reuse, 0x1, R12 ;  /* 0x00000001030c7824 */ /* 0x040fe200078e020c */
[----:B------:R-:W-:Y:S01]  /*5630*/  ULDC.64 UR8, c[0x0][0x650] ;  /* 0x0001940000087ab9 */ /* 0x000fe20000000a00 */
[C---:B------:R-:W-:Y:S01]  /*5640*/  ISETP.GE.U32.AND P2, PT, R3.reuse, 0x12, PT ;  /* 0x000000120300780c */ /* 0x040fe20003f46070 */
[----:B------:R-:W-:Y:S01]  /*5650*/  BSSY B1, `(.L_x_112) ;  /* 0x000006a000017945 */ /* 0x000fe20003800000 */
[----:B------:R-:W-:Y:S01]  /*5660*/  IMAD.MOV.U32 R11, RZ, RZ, -0x1 ;  /* 0xffffffffff0b7424 */ /* 0x000fe200078e00ff */
[----:B------:R-:W-:Y:S01]  /*5670*/  ISETP.GT.U32.AND P0, PT, R12, 0x11, PT ;  /* 0x000000110c00780c */ /* 0x000fe20003f04070 */
[----:B------:R-:W-:Y:S01]  /*5680*/  IMAD.MOV.U32 R20, RZ, RZ, -0x1 ;  /* 0xffffffffff147424 */ /* 0x000fe200078e00ff */
[----:B------:R-:W-:Y:S01]  /*5690*/  PRMT R10, RZ, 0x7610, R10 ;  /* 0x00007610ff0a7816 */ /* 0x000fe2000000000a */
[----:B------:R-:W-:Y:S01]  /*56a0*/  IMAD.MOV.U32 R13, RZ, RZ, -0x1 ;  /* 0xffffffffff0d7424 */ /* 0x000fe200078e00ff */
[----:B------:R-:W-:-:S03]  /*56b0*/  ISETP.LT.U32.AND P0, PT, R3, 0x12, P0 ;  /* 0x000000120300780c */ /* 0x000fc60000701070 */
[----:B------:R-:W0:Y:S01]  /*56c0*/  @P1 S2R R5, SR_CgaCtaId ;  /* 0x0000000000051919 */ /* 0x000e220000008800 */
[----:B------:R-:W-:-:S04]  /*56d0*/  @P1 MOV R4, 0x400 ;  /* 0x0000040000041802 */ /* 0x000fc80000000f00 */
[----:B0-----:R-:W-:Y:S01]  /*56e0*/  @P1 LEA R6, R5, R4, 0x18 ;  /* 0x0000000405061211 */ /* 0x001fe200078ec0ff */
[----:B------:R-:W-:-:S03]  /*56f0*/  IMAD.WIDE.U32 R4, R12, 0x38e38e39, RZ ;  /* 0x38e38e390c047825 */ /* 0x000fc600078e00ff */
[----:B------:R0:W-:Y:S01]  /*5700*/  @P1 SYNCS.ARRIVE.TRANS64.A1T0 RZ, [R6+URZ+0x138], RZ ;  /* 0x000138ff06ff19a7 */ /* 0x0001e2000810003f */
[----:B------:R-:W-:Y:S02]  /*5710*/  IADD3 R16, P1, R16, UR26, RZ ;  /* 0x0000001a10107c10 */ /* 0x000fe4000ff3e0ff */
[----:B------:R-:W-:Y:S02]  /*5720*/  SHF.R.U32.HI R7, RZ, 0x2, R5 ;  /* 0x00000002ff077819 */ /* 0x000fe40000011605 */
[----:B------:R-:W-:Y:S02]  /*5730*/  SEL R5, RZ, 0x1, !P0 ;  /* 0x00000001ff057807 */ /* 0x000fe40004000000 */
[----:B------:R-:W-:Y:S01]  /*5740*/  IADD3.X R17, R17, UR21, RZ, P1, !PT ;  /* 0x0000001511117c10 */ /* 0x000fe20008ffe4ff */
[----:B------:R-:W-:Y:S01]  /*5750*/  IMAD R12, R7, -0x12, R12 ;  /* 0xffffffee070c7824 */ /* 0x000fe200078e020c */
[----:B------:R-:W-:Y:S02]  /*5760*/  ISETP.GE.U32.AND P0, PT, R16, UR8, PT ;  /* 0x0000000810007c0c */ /* 0x000fe4000bf06070 */
[----:B------:R-:W-:-:S02]  /*5770*/  LOP3.LUT R0, R0, R5, RZ, 0x3c, !PT ;  /* 0x0000000500007212 */ /* 0x000fc400078e3cff */
[----:B------:R-:W-:Y:S02]  /*5780*/  ISETP.GE.U32.AND.EX P0, PT, R17, UR9, PT, P0 ;  /* 0x0000000911007c0c */ /* 0x000fe4000bf06100 */
[----:B------:R-:W-:Y:S02]  /*5790*/  @P2 LOP3.LUT R0, R0, 0x1, R7, 0x78, !PT ;  /* 0x0000000100002812 */ /* 0x000fe400078e7807 */
[----:B------:R-:W-:-:S09]  /*57a0*/  PRMT R4, RZ, 0x7610, R4 ;  /* 0x00007610ff047816 */ /* 0x000fd20000000004 */
[----:B0-----:R-:W-:Y:S05]  /*57b0*/  @P0 BRA `(.L_x_113) ;  /* 0x00000004004c0947 */ /* 0x001fea0003800000 */
[----:B------:R-:W0:Y:S01]  /*57c0*/  S2R R14, SR_CTAID.X ;  /* 0x00000000000e7919 */ /* 0x000e220000002500 */
[----:B------:R-:W-:Y:S01]  /*57d0*/  ULDC.64 UR8, c[0x0][0x628] ;  /* 0x00018a0000087ab9 */ /* 0x000fe20000000a00 */
[----:B------:R-:W1:Y:S01]  /*57e0*/  LDC R15, c[0x0][0x144] ;  /* 0x00005100ff0f7b82 */ /* 0x000e620000000800 */
[----:B------:R-:W-:Y:S01]  /*57f0*/  ISETP.NE.U32.AND P0, PT, RZ, UR8, PT ;  /* 0x00000008ff007c0c */ /* 0x000fe2000bf05070 */
[----:B------:R-:W2:Y:S01]  /*5800*/  S2R R11, SR_CTAID.Y ;  /* 0x00000000000b7919 */ /* 0x000ea20000002600 */
[----:B------:R-:W-:Y:S01]  /*5810*/  ULDC UR10, c[0x0][0x150] ;  /* 0x00005400000a7ab9 */ /* 0x000fe20000000800 */
[----:B------:R-:W-:Y:S01]  /*5820*/  ULDC UR11, c[0x0][0x630] ;  /* 0x00018c00000b7ab9 */ /* 0x000fe20000000800 */
[----:B------:R-:W-:Y:S01]  /*5830*/  ISETP.NE.AND.EX P0, PT, RZ, UR9, PT, P0 ;  /* 0x00000009ff007c0c */ /* 0x000fe2000bf05300 */
[----:B------:R-:W-:Y:S01]  /*5840*/  IMAD.MOV.U32 R4, RZ, RZ, R16 ;  /* 0x000000ffff047224 */ /* 0x000fe200078e0010 */
[----:B0-----:R-:W-:-:S05]  /*5850*/  I2FP.F32.U32 R5, R14 ;  /* 0x0000000e00057245 */ /* 0x001fca0000201000 */
[----:B------:R-:W-:Y:S01]  /*5860*/  FMUL R20, R5, UR10 ;  /* 0x0000000a05147c20 */ /* 0x000fe20008400000 */
[----:B------:R-:W-:-:S05]  /*5870*/  IMAD.MOV.U32 R5, RZ, RZ, R17 ;  /* 0x000000ffff057224 */ /* 0x000fca00078e0011 */
[----:B--2---:R-:W-:Y:S05]  /*5880*/  @!P0 BRA `(.L_x_114) ;  /* 0x0000000000288947 */ /* 0x004fea0003800000 */
[----:B------:R-:W-:Y:S02]  /*5890*/  ULDC UR10, c[0x0][0x634] ;  /* 0x00018d00000a7ab9 */ /* 0x000fe40000000800 */
[----:B------:R-:W-:-:S05]  /*58a0*/  IADD3 R5, P0, R16, UR10, RZ ;  /* 0x0000000a10057c10 */ /* 0x000fca000ff1e0ff */
[----:B------:R-:W-:-:S04]  /*58b0*/  IMAD.X R13, RZ, RZ, R17, P0 ;  /* 0x000000ffff0d7224 */ /* 0x000fc800000e0611 */
[----:B------:R-:W-:-:S04]  /*58c0*/  IMAD.WIDE.U32 R6, R13, UR8, RZ ;  /* 0x000000080d067c25 */ /* 0x000fc8000f8e00ff */
[----:B------:R-:W-:-:S04]  /*58d0*/  IMAD.WIDE.U32 R6, P0, R5, UR9, R6 ;  /* 0x0000000905067c25 */ /* 0x000fc8000f800006 */
[----:B------:R-:W-:-:S04]  /*58e0*/  IMAD.WIDE.U32 R4, R5, UR8, RZ ;  /* 0x0000000805047c25 */ /* 0x000fc8000f8e00ff */
[----:B------:R-:W-:Y:S01]  /*58f0*/  IMAD.MOV.U32 R4, RZ, RZ, R7 ;  /* 0x000000ffff047224 */ /* 0x000fe200078e0007 */
[----:B------:R-:W-:Y:S01]  /*5900*/  IADD3 RZ, P1, R5, R6, RZ ;  /* 0x0000000605ff7210 */ /* 0x000fe20007f3e0ff */
[----:B------:R-:W-:-:S04]  /*5910*/  IMAD.X R5, RZ, RZ, RZ, P0 ;  /* 0x000000ffff057224 */ /* 0x000fc800000e06ff */
[----:B------:R-:W-:-:S08]  /*5920*/  IMAD.WIDE.U32.X R4, R13, UR9, R4, P1 ;  /* 0x000000090d047c25 */ /* 0x000fd000088e0404 */
.L_x_114:
[--C-:B------:R-:W-:Y:S01]  /*5930*/  SHF.R.U64 R13, R4, UR11, R5.reuse ;  /* 0x0000000b040d7c19 */ /* 0x100fe20008001205 */
[----:B------:R-:W0:Y:S01]  /*5940*/  F2I.U32.TRUNC.NTZ R20, R20 ;  /* 0x0000001400147305 */ /* 0x000e22000020f000 */
[----:B------:R-:W-:Y:S01]  /*5950*/  SHF.R.U32.HI R4, RZ, UR11, R5 ;  /* 0x0000000bff047c19 */ /* 0x000fe20008011605 */
[----:B------:R-:W-:Y:S01]  /*5960*/  ULDC.64 UR8, c[0x0][0x620] ;  /* 0x0001880000087ab9 */ /* 0x000fe20000000a00 */
[----:B------:R-:W-:Y:S01]  /*5970*/  IADD3 R7, P0, RZ, -R13, RZ ;  /* 0x8000000dff077210 */ /* 0x000fe20007f1e0ff */
[----:B------:R-:W-:Y:S01]  /*5980*/  ULDC.64 UR10, c[0x0][0x640] ;  /* 0x00019000000a7ab9 */ /* 0x000fe20000000a00 */
[----:B------:R-:W2:Y:S03]  /*5990*/  LDC R22, c[0x0][0x148] ;  /* 0x00005200ff167b82 */ /* 0x000ea60000000800 */
[----:B------:R-:W-:Y:S01]  /*59a0*/  IMAD.X R4, RZ, RZ, ~R4, P0 ;  /* 0x000000ffff047224 */ /* 0x000fe200000e0e04 */
[----:B------:R-:W-:-:S03]  /*59b0*/  ISETP.NE.U32.AND P0, PT, RZ, UR10, PT ;  /* 0x0000000aff007c0c */ /* 0x000fc6000bf05070 */
[----:B------:R-:W-:Y:S01]  /*59c0*/  IMAD R6, R4, UR8, RZ ;  /* 0x0000000804067c24 */ /* 0x000fe2000f8e02ff */
[----:B------:R-:W-:Y:S01]  /*59d0*/  ISETP.NE.AND.EX P0, PT, RZ, UR11, PT, P0 ;  /* 0x0000000bff007c0c */ /* 0x000fe2000bf05300 */
[----:B------:R-:W-:Y:S01]  /*59e0*/  IMAD.WIDE.U32 R4, R7, UR8, R16 ;  /* 0x0000000807047c25 */ /* 0x000fe2000f8e0010 */
[----:B------:R-:W-:-:S03]  /*59f0*/  ULDC UR8, c[0x0][0x618] ;  /* 0x0001860000087ab9 */ /* 0x000fc60000000800 */
[----:B------:R-:W-:Y:S01]  /*5a00*/  IMAD R7, R7, UR9, R6 ;  /* 0x0000000907077c24 */ /* 0x000fe2000f8e0206 */
[----:B------:R-:W-:Y:S01]  /*5a10*/  ULDC UR9, c[0x0][0x154] ;  /* 0x0000550000097ab9 */ /* 0x000fe20000000800 */
[----:B0-----:R-:W-:Y:S02]  /*5a20*/  IMAD.MOV R6, RZ, RZ, -R20 ;  /* 0x000000ffff067224 */ /* 0x001fe400078e0a14 */
[----:B------:R-:W-:Y:S02]  /*5a30*/  IMAD.IADD R5, R5, 0x1, R7 ;  /* 0x0000000105057824 */ /* 0x000fe400078e0207 */
[----:B-1----:R-:W-:Y:S01]  /*5a40*/  IMAD R14, R15, R6, R14 ;  /* 0x000000060f0e7224 */ /* 0x002fe200078e020e */
[----:B------:R-:W-:Y:S02]  /*5a50*/  I2FP.F32.U32 R6, R11 ;  /* 0x0000000b00067245 */ /* 0x000fe40000201000 */
[--C-:B------:R-:W-:Y:S02]  /*5a60*/  SHF.R.U64 R15, R4, UR8, R5.reuse ;  /* 0x00000008040f7c19 */ /* 0x100fe40008001205 */
[----:B------:R-:W-:Y:S01]  /*5a70*/  SHF.R.U32.HI R4, RZ, UR8, R5 ;  /* 0x00000008ff047c19 */ /* 0x000fe20008011605 */
[----:B------:R-:W-:Y:S01]  /*5a80*/  FMUL R6, R6, UR9 ;  /* 0x0000000906067c20 */ /* 0x000fe20008400000 */
[----:B------:R-:W-:-:S02]  /*5a90*/  ULDC UR8, c[0x0][0x608] ;  /* 0x0001820000087ab9 */ /* 0x000fc40000000800 */
[--C-:B------:R-:W-:Y:S01]  /*5aa0*/  SHF.R.U64 R21, R15, UR8, R4.reuse ;  /* 0x000000080f157c19 */ /* 0x100fe20008001204 */
[----:B------:R0:W1:Y:S01]  /*5ab0*/  F2I.U32.TRUNC.NTZ R24, R6 ;  /* 0x0000000600187305 */ /* 0x000062000020f000 */
[----:B------:R-:W-:Y:S01]  /*5ac0*/  SHF.R.U32.HI R4, RZ, UR8, R4 ;  /* 0x00000008ff047c19 */ /* 0x000fe20008011604 */
[----:B------:R-:W-:-:S03]  /*5ad0*/  ULDC UR8, c[0x0][0x658] ;  /* 0x0001960000087ab9 */ /* 0x000fc60000000800 */
[--C-:B------:R-:W-:Y:S02]  /*5ae0*/  SHF.R.U64 R20, R21, UR8, R4.reuse ;  /* 0x0000000815147c19 */ /* 0x100fe40008001204 */
[----:B------:R-:W-:-:S03]  /*5af0*/  SHF.R.U32.HI R23, RZ, UR8, R4 ;  /* 0x00000008ff177c19 */ /* 0x000fc60008011604 */
[----:B------:R-:W-:Y:S02]  /*5b00*/  IMAD.MOV.U32 R4, RZ, RZ, R20 ;  /* 0x000000ffff047224 */ /* 0x000fe400078e0014 */
[----:B------:R-:W-:Y:S01]  /*5b10*/  IMAD.MOV.U32 R5, RZ, RZ, R23 ;  /* 0x000000ffff057224 */ /* 0x000fe200078e0017 */
[----:B0-----:R-:W-:Y:S06]  /*5b20*/  @!P0 BRA `(.L_x_115) ;  /* 0x0000000000288947 */ /* 0x001fec0003800000 */
        /* <DEDUP_REMOVED lines=10> */
.L_x_115:
[----:B------:R-:W-:Y:S01]  /*5bd0*/  ISETP.NE.AND P0, PT, R2, 0x1, PT ;  /* 0x000000010200780c */ /* 0x000fe20003f05270 */
[----:B------:R-:W-:Y:S01]  /*5be0*/  ULDC UR8, c[0x0][0x648] ;  /* 0x0001920000087ab9 */ /* 0x000fe20000000800 */
[----:B-1----:R-:W-:Y:S01]  /*5bf0*/  IMAD.MOV R24, RZ, RZ, -R24 ;  /* 0x000000ffff187224 */ /* 0x002fe200078e0a18 */
[----:B------:R-:W-:Y:S01]  /*5c00*/  SHF.R.U64 R4, R4, UR8, R5 ;  /* 0x0000000804047c19 */ /* 0x000fe20008001205 */
[----:B------:R-:W-:Y:S01]  /*5c10*/  ULDC UR8, c[0x0][0x638] ;  /* 0x00018e0000087ab9 */ /* 0x000fe20000000800 */
[----:B------:R-:W-:Y:S01]  /*5c20*/  LOP3.LUT R21, R21, UR13, RZ, 0xc0, !PT ;  /* 0x0000000d15157c12 */ /* 0x000fe2000f8ec0ff */
[----:B------:R-:W-:Y:S02]  /*5c30*/  ULDC UR9, c[0x0][0x610] ;  /* 0x0001840000097ab9 */ /* 0x000fe40000000800 */
[----:B------:R-:W-:Y:S02]  /*5c40*/  IMAD.MOV R5, RZ, RZ, -R4 ;  /* 0x000000ffff057224 */ /* 0x000fe400078e0a04 */
[----:B------:R-:W-:-:S02]  /*5c50*/  IMAD R21, R4, UR5, R21 ;  /* 0x0000000504157c24 */ /* 0x000fc4000f8e0215 */
[----:B------:R-:W-:Y:S01]  /*5c60*/  IMAD R20, R5, UR8, R20 ;  /* 0x0000000805147c24 */ /* 0x000fe2000f8e0214 */
[----:B------:R-:W-:Y:S01]  /*5c70*/  ULDC UR8, c[0x0][0x600] ;  /* 0x0001800000087ab9 */ /* 0x000fe20000000800 */
[----:B--2---:R-:W-:Y:S01]  /*5c80*/  @P0 IMAD R14, R22, R24, R11 ;  /* 0x00000018160e0224 */ /* 0x004fe200078e020b */
[----:B------:R-:W-:Y:S01]  /*5c90*/  LOP3.LUT R11, R15, UR4, RZ, 0xc0, !PT ;  /* 0x000000040f0b7c12 */ /* 0x000fe2000f8ec0ff */
[----:B------:R-:W-:Y:S02]  /*5ca0*/  IMAD.MOV.U32 R4, RZ, RZ, 0x1 ;  /* 0x00000001ff047424 */ /* 0x000fe400078e00ff */
[----:B------:R-:W-:Y:S02]  /*5cb0*/  IMAD R14, R21, UR9, R14 ;  /* 0x00000009150e7c24 */ /* 0x000fe4000f8e020e */
[----:B------:R-:W-:-:S05]  /*5cc0*/  IMAD R11, R20, UR8, R11 ;  /* 0x00000008140b7c24 */ /* 0x000fca000f8e020b */
[----:B------:R-:W-:Y:S02]  /*5cd0*/  SEL R20, R11, R14, !P0 ;  /* 0x0000000e0b147207 */ /* 0x000fe40004000000 */
[----:B------:R-:W-:-:S07]  /*5ce0*/  SEL R11, R14, R11, !P0 ;  /* 0x0000000b0e0b7207 */ /* 0x000fce0004000000 */
.L_x_113:
[----:B------:R-:W-:Y:S05]  /*5cf0*/  BSYNC B1 ;  /* 0x0000000000017941 */ /* 0x000fea0003800000 */
.L_x_112:
[----:B------:R-:W-:-:S13]  /*5d00*/  LOP3.LUT P0, RZ, R4, 0xff, RZ, 0xc0, !PT ;  /* 0x000000ff04ff7812 */ /* 0x000fda000780c0ff */
[----:B------:R-:W-:Y:S05]  /*5d10*/  @P0 BRA `(.L_x_116) ;  /* 0xfffffff400380947 */ /* 0x000fea000383ffff */
[----:B------:R-:W-:Y:S05]  /*5d20*/  BSYNC B0 ;  /* 0x0000000000007941 */ /* 0x000fea0003800000 */
.L_x_105:
[----:B------:R-:W-:-:S03]  /*5d30*/  UMOV UR8, 0xffffffff ;  /* 0xffffffff00087882 */ /* 0x000fc60000000000 */
[----:B------:R-:W-:Y:S05]  /*5d40*/  BRA.DIV UR8, `(.L_x_117) ;  /* 0x0000000e080c7947 */ /* 0x000fea000b800000 */
[----:B------:R-:W-:-:S13]  /*5d50*/  ELECT P6, URZ, PT ;  /* 0x00000000003f782f */ /* 0x000fda00038c0000 */
.L_x_145:
[----:B------:R-:W-:Y:S04]  /*5d60*/  BSSY B0, `(.L_x_118) ;  /* 0x00000a9000007945 */ /* 0x000fe80003800000 */
[----:B------:R-:W-:Y:S05]  /*5d70*/  @!P6 BRA `(.L_x_119) ;  /* 0x00000008009ce947 */ /* 0x000fea0003800000 */
[----:B------:R-:W-:-:S04]  /*5d80*/  LOP3.LUT R19, R19, 0x2, RZ, 0xfc, !PT ;  /* 0x0000000213137812 */ /* 0x000fc800078efcff */
[----:B------:R-:W-:-:S13]  /*5d90*/  ISETP.NE.AND P0, PT, R19, 0x3, PT ;  /* 0x000000031300780c */ /* 0x000fda0003f05270 */
[----:B------:R-:W-:Y:S05]  /*5da0*/  @!P0 BRA `(.L_x_120) ;  /* 0x0000000000048947 */ /* 0x000fea0003800000 */
[----:B------:R-:W-:Y:S01]  /*5db0*/  BPT.TRAP 0x1 ;  /* 0x000000040000795c */ /* 0x000fe20000300000 */
.L_x_120:
[----:B------:R-:W0:Y:S01]  /*5dc0*/  S2R R3, SR_CgaCtaId ;  /* 0x0000000000037919 */ /* 0x000e220000008800 */
[----:B------:R-:W-:-:S04]  /*5dd0*/  MOV R2, 0x400 ;  /* 0x0000040000027802 */ /* 0x000fc80000000f00 */
[----:B0-----:R-:W-:Y:S02]  /*5de0*/  LEA R3, R3, R2, 0x18 ;  /* 0x0000000203037211 */ /* 0x001fe400078ec0ff */
[----:B------:R-:W-:-:S03]  /*5df0*/  SHF.L.U32 R2, R0, 0x1f, RZ ;  /* 0x0000001f00027819 */ /* 0x000fc600000006ff */
[----:B------:R-:W-:-:S04]  /*5e00*/  VIADD R3, R3, 0x90 ;  /* 0x0000009003037836 */ /* 0x000fc80000000000 */
[C---:B------:R-:W-:Y:S02]  /*5e10*/  IMAD R7, R12.reuse, 0x8, R3 ;  /* 0x000000080c077824 */ /* 0x040fe400078e0203 */
[----:B------:R-:W-:Y:S02]  /*5e20*/  VIADD R12, R12, 0x1 ;  /* 0x000000010c0c7836 */ /* 0x000fe40000000000 */
[----:B------:R-:W0:Y:S03]  /*5e30*/  SYNCS.PHASECHK.TRANS64.TRYWAIT P0, [R7+URZ], R2 ;  /* 0x00000002070075a7 */ /* 0x000e26000800017f */
[----:B------:R-:W-:-:S04]  /*5e40*/  ISETP.NE.AND P1, PT, R12, 0x12, PT ;  /* 0x000000120c00780c */ /* 0x000fc80003f25270 */
[----:B------:R-:W-:Y:S02]  /*5e50*/  SEL R5, RZ, 0x1, P1 ;  /* 0x00000001ff057807 */ /* 0x000fe40000800000 */
[----:B------:R-:W-:Y:S02]  /*5e60*/  SEL R12, R12, RZ, P1 ;  /* 0x000000ff0c0c7207 */ /* 0x000fe40000800000 */
[----:B------:R-:W-:-:S03]  /*5e70*/  LOP3.LUT R5, R0, R5, RZ, 0x3c, !PT ;  /* 0x0000000500057212 */ /* 0x000fc600078e3cff */
[----:B------:R-:W-:Y:S01]  /*5e80*/  IMAD R9, R12, 0x8, R3 ;  /* 0x000000080c097824 */ /* 0x000fe200078e0203 */
[----:B------:R-:W-:Y:S01]  /*5e90*/  SHF.L.U32 R4, R5, 0x1f, RZ ;  /* 0x0000001f05047819 */ /* 0x000fe200000006ff */
[----:B0-----:R-:W-:Y:S06]  /*5ea0*/  @!P0 BRA `(.L_x_121) ;  /* 0x0000000800d48947 */ /* 0x001fec0003800000 */
.L_x_146:
[----:B------:R-:W1:Y:S01]  /*5eb0*/  SYNCS.PHASECHK.TRANS64.TRYWAIT P0, [R9+URZ], R4 ;  /* 0x00000004090075a7 */ /* 0x000e62000800017f */
[----:B------:R-:W-:-:S05]  /*5ec0*/  VIADD R0, R12, 0x1 ;  /* 0x000000010c007836 */ /* 0x000fca0000000000 */
[----:B------:R-:W-:-:S04]  /*5ed0*/  ISETP.NE.AND P1, PT, R0, 0x12, PT ;  /* 0x000000120000780c */ /* 0x000fc80003f25270 */
[----:B0-----:R-:W-:Y:S02]  /*5ee0*/  SEL R2, RZ, 0x1, P1 ;  /* 0x00000001ff027807 */ /* 0x001fe40000800000 */
[----:B------:R-:W-:Y:S02]  /*5ef0*/  SEL R0, R0, RZ, P1 ;  /* 0x000000ff00007207 */ /* 0x000fe40000800000 */
[----:B------:R-:W-:-:S03]  /*5f00*/  LOP3.LUT R7, R5, R2, RZ, 0x3c, !PT ;  /* 0x0000000205077212 */ /* 0x000fc600078e3cff */
[----:B------:R-:W-:Y:S01]  /*5f10*/  IMAD R6, R0, 0x8, R3 ;  /* 0x0000000800067824 */ /* 0x000fe200078e0203 */
[----:B------:R-:W-:Y:S01]  /*5f20*/  SHF.L.U32 R5, R7, 0x1f, RZ ;  /* 0x0000001f07057819 */ /* 0x000fe200000006ff */
[----:B-1----:R-:W-:Y:S06]  /*5f30*/  @!P0 BRA `(.L_x_122) ;  /* 0x0000000800c48947 */ /* 0x002fec0003800000 */
.L_x_147:
[----:B------:R-:W1:Y:S01]  /*5f40*/  SYNCS.PHASECHK.TRANS64.TRYWAIT P0, [R6+URZ], R5 ;  /* 0x00000005060075a7 */ /* 0x000e62000800017f */
[----:B------:R-:W-:-:S05]  /*5f50*/  VIADD R0, R0, 0x1 ;  /* 0x0000000100007836 */ /* 0x000fca0000000000 */
[----:B------:R-:W-:-:S04]  /*5f60*/  ISETP.NE.AND P1, PT, R0, 0x12, PT ;  /* 0x000000120000780c */ /* 0x000fc80003f25270 */
[----:B------:R-:W-:Y:S02]  /*5f70*/  SEL R2, RZ, 0x1, P1 ;  /* 0x00000001ff027807 */ /* 0x000fe40000800000 */
[----:B------:R-:W-:Y:S02]  /*5f80*/  SEL R0, R0, RZ, P1 ;  /* 0x000000ff00007207 */ /* 0x000fe40000800000 */
[----:B------:R-:W-:-:S03]  /*5f90*/  LOP3.LUT R7, R7, R2, RZ, 0x3c, !PT ;  /* 0x0000000207077212 */ /* 0x000fc600078e3cff */
[----:B0-----:R-:W-:Y:S01]  /*5fa0*/  IMAD R9, R0, 0x8, R3 ;  /* 0x0000000800097824 */ /* 0x001fe200078e0203 */
[----:B------:R-:W-:Y:S01]  /*5fb0*/  SHF.L.U32 R4, R7, 0x1f, RZ ;  /* 0x0000001f07047819 */ /* 0x000fe200000006ff */
[----:B-1----:R-:W-:Y:S06]  /*5fc0*/  @!P0 BRA `(.L_x_123) ;  /* 0x0000000800b48947 */ /* 0x002fec0003800000 */
.L_x_148:
        /* <DEDUP_REMOVED lines=9> */
.L_x_149:
        /* <DEDUP_REMOVED lines=9> */
.L_x_150:
        /* <DEDUP_REMOVED lines=9> */
.L_x_151:
        /* <DEDUP_REMOVED lines=9> */
.L_x_152:
        /* <DEDUP_REMOVED lines=9> */
.L_x_153:
        /* <DEDUP_REMOVED lines=9> */
.L_x_154:
        /* <DEDUP_REMOVED lines=9> */
.L_x_155:
        /* <DEDUP_REMOVED lines=9> */
.L_x_156:
        /* <DEDUP_REMOVED lines=9> */
.L_x_157:
        /* <DEDUP_REMOVED lines=9> */
.L_x_158:
        /* <DEDUP_REMOVED lines=9> */
.L_x_159:
        /* <DEDUP_REMOVED lines=9> */
.L_x_160:
        /* <DEDUP_REMOVED lines=9> */
.L_x_161:
[----:B------:R-:W1:Y:S01]  /*6720*/  SYNCS.PHASECHK.TRANS64.TRYWAIT P0, [R6+URZ], R5 ;  /* 0x00000005060075a7 */ /* 0x000e62000800017f */
[----:B------:R-:W-:-:S05]  /*6730*/  VIADD R0, R0, 0x1 ;  /* 0x0000000100007836 */ /* 0x000fca0000000000 */
[----:B------:R-:W-:-:S04]  /*6740*/  ISETP.NE.AND P1, PT, R0, 0x12, PT ;  /* 0x000000120000780c */ /* 0x000fc80003f25270 */
[----:B------:R-:W-:Y:S02]  /*6750*/  SEL R2, RZ, 0x1, P1 ;  /* 0x00000001ff027807 */ /* 0x000fe40000800000 */
[----:B------:R-:W-:Y:S02]  /*6760*/  SEL R0, R0, RZ, P1 ;  /* 0x000000ff00007207 */ /* 0x000fe40000800000 */
[----:B------:R-:W-:Y:S01]  /*6770*/  LOP3.LUT R2, R7, R2, RZ, 0x3c, !PT ;  /* 0x0000000207027212 */ /* 0x000fe200078e3cff */
[----:B-1----:R-:W-:Y:S06]  /*6780*/  @!P0 BRA `(.L_x_137) ;  /* 0x0000000400dc8947 */ /* 0x002fec0003800000 */
.L_x_162:
[----:B------:R-:W-:Y:S01]  /*6790*/  IMAD R3, R0, 0x8, R3 ;  /* 0x0000000800037824 */ /* 0x000fe200078e0203 */
[----:B------:R-:W-:-:S07]  /*67a0*/  SHF.L.U32 R0, R2, 0x1f, RZ ;  /* 0x0000001f02007819 */ /* 0x000fce00000006ff */
.L_x_138:
[----:B--2---:R2:W3:Y:S02]  /*67b0*/  SYNCS.PHASECHK.TRANS64.TRYWAIT P0, [R3+URZ], R0 ;  /* 0x00000000030075a7 */ /* 0x0044e4000800017f */
[----:B---3--:R-:W-:Y:S05]  /*67c0*/  @!P0 NANOSLEEP.SYNCS 0x989680 ;  /* 0x009896800000895d */ /* 0x008fea0003900000 */
[----:B------:R-:W3:Y:S02]  /*67d0*/  @!P0 SYNCS.PHASECHK.TRANS64 P0, [R3+URZ], R0 ;  /* 0x00000000030085a7 */ /* 0x000ee4000800007f */
[----:B---3--:R-:W-:Y:S05]  /*67e0*/  @!P0 BRA `(.L_x_138) ;  /* 0xfffffffc00f08947 */ /* 0x008fea000383ffff */
.L_x_119:
[----:B------:R-:W-:Y:S05]  /*67f0*/  BSYNC B0 ;  /* 0x0000000000007941 */ /* 0x000fea0003800000 */
.L_x_118:
[----:B------:R-:W-:Y:S05]  /*6800*/  EXIT ;  /* 0x000000000000794d */ /* 0x000fea0003800000 */
.L_x_22:
[----:B---3--:R3:W4:Y:S02]  /*6810*/  SYNCS.PHASECHK.TRANS64.TRYWAIT P1, [R3+URZ], R0 ;  /* 0x00000000030075a7 */ /* 0x008724000802017f */
[----:B----4-:R-:W-:Y:S05]  /*6820*/  @!P1 NANOSLEEP.SYNCS 0x989680 ;  /* 0x009896800000995d */ /* 0x010fea0003900000 */
[----:B------:R-:W4:Y:S02]  /*6830*/  @!P1 SYNCS.PHASECHK.TRANS64 P1, [R3+URZ], R0 ;  /* 0x00000000030095a7 */ /* 0x000f24000802007f */
[----:B----4-:R-:W-:Y:S05]  /*6840*/  @!P1 BRA `(.L_x_22) ;  /* 0xfffffffc00f09947 */ /* 0x010fea000383ffff */
[----:B------:R-:W-:Y:S05]  /*6850*/  BRA `(.L_x_21) ;  /* 0xffffffac00a87947 */ /* 0x000fea000383ffff */
.L_x_27:
[----:B-1----:R1:W2:Y:S02]  /*6860*/  SYNCS.PHASECHK.TRANS64.TRYWAIT P1, [R5+URZ], R4 ;  /* 0x00000004050075a7 */ /* 0x0022a4000802017f */
[----:B--2---:R-:W-:Y:S05]  /*6870*/  @!P1 NANOSLEEP.SYNCS 0x989680 ;  /* 0x009896800000995d */ /* 0x004fea0003900000 */
[----:B------:R-:W2:Y:S02]  /*6880*/  @!P1 SYNCS.PHASECHK.TRANS64 P1, [R5+URZ], R4 ;  /* 0x00000004050095a7 */ /* 0x000ea4000802007f */
[----:B--2---:R-:W-:Y:S05]  /*6890*/  @!P1 BRA `(.L_x_27) ;  /* 0xfffffffc00f09947 */ /* 0x004fea000383ffff */
[----:B------:R-:W-:Y:S05]  /*68a0*/  BRA `(.L_x_26) ;  /* 0xffffffb000587947 */ /* 0x000fea000383ffff */
.L_x_106:
[----:B------:R-:W-:Y:S01]  /*68b0*/  BSSY B1, `(.L_x_139) ;  /* 0x0000006000017945 */ /* 0x000fe20003800000 */
[----:B------:R-:W-:-:S07]  /*68c0*/  IMAD.MOV.U32 R15, RZ, RZ, -0x1 ;  /* 0xffffffffff0f7424 */ /* 0x000fce00078e00ff */
[----:B------:R-:W-:Y:S05]  /*68d0*/  WARPSYNC.COLLECTIVE R15, `(.L_x_140) ;  /* 0x000000000f0c7348 */ /* 0x000fea0003c00000 */
[----:B------:R-:W-:Y:S02]  /*68e0*/  ELECT P6, UR62, PT ;  /* 0x00000000003e782f */ /* 0x000fe400038c0000 */
[----:B------:R-:W-:Y:S01]  /*68f0*/  MOV R14, UR62 ;  /* 0x0000003e000e7c02 */ /* 0x000fe20008000f00 */
[----:B------:R-:W-:Y:S10]  /*6900*/  ENDCOLLECTIVE ;  /* 0x000000000000791b */ /* 0x000ff40003800000 */
.L_x_140:
[----:B------:R-:W-:Y:S05]  /*6910*/  BSYNC B1 ;  /* 0x0000000000017941 */ /* 0x000fea0003800000 */
.L_x_139:
[----:B------:R-:W-:Y:S05]  /*6920*/  BRA `(.L_x_141) ;  /* 0xffffffe800407947 */ /* 0x000fea000383ffff */
.L_x_109:
[----:B0-----:R0:W1:Y:S02]  /*6930*/  SYNCS.PHASECHK.TRANS64.TRYWAIT P0, [R14+URZ+0x90], R7 ;  /* 0x000090070e0075a7 */ /* 0x001064000800017f */
[----:B-1----:R-:W-:Y:S05]  /*6940*/  @!P0 NANOSLEEP.SYNCS 0x989680 ;  /* 0x009896800000895d */ /* 0x002fea0003900000 */
[----:B------:R-:W1:Y:S02]  /*6950*/  @!P0 SYNCS.PHASECHK.TRANS64 P0, [R14+URZ+0x90], R7 ;  /* 0x000090070e0085a7 */ /* 0x000e64000800007f */
[----:B-1----:R-:W-:Y:S05]  /*6960*/  @!P0 BRA `(.L_x_109) ;  /* 0xfffffffc00f08947 */ /* 0x002fea000383ffff */
[----:B------:R-:W-:Y:S05]  /*6970*/  BRA `(.L_x_142) ;  /* 0xffffffe8007c7947 */ /* 0x000fea000383ffff */
.L_x_117:
[----:B------:R-:W-:Y:S01]  /*6980*/  BSSY B0, `(.L_x_143) ;  /* 0x0000006000007945 */ /* 0x000fe20003800000 */
[----:B------:R-:W-:-:S07]  /*6990*/  IMAD.MOV.U32 R15, RZ, RZ, -0x1 ;  /* 0xffffffffff0f7424 */ /* 0x000fce00078e00ff */
[----:B------:R-:W-:Y:S05]  /*69a0*/  WARPSYNC.COLLECTIVE R15, `(.L_x_144) ;  /* 0x000000000f0c7348 */ /* 0x000fea0003c00000 */
[----:B------:R-:W-:Y:S02]  /*69b0*/  ELECT P6, UR62, PT ;  /* 0x00000000003e782f */ /* 0x000fe400038c0000 */
[----:B------:R-:W-:Y:S01]  /*69c0*/  MOV R14, UR62 ;  /* 0x0000003e000e7c02 */ /* 0x000fe20008000f00 */
[----:B------:R-:W-:Y:S10]  /*69d0*/  ENDCOLLECTIVE ;  /* 0x000000000000791b */ /* 0x000ff40003800000 */
.L_x_144:
[----:B------:R-:W-:Y:S05]  /*69e0*/  BSYNC B0 ;  /* 0x0000000000007941 */ /* 0x000fea0003800000 */
.L_x_143:
[----:B------:R-:W-:Y:S05]  /*69f0*/  BRA `(.L_x_145) ;  /* 0xfffffff000d87947 */ /* 0x000fea000383ffff */
.L_x_121:
[----:B0-----:R0:W1:Y:S02]  /*6a00*/  SYNCS.PHASECHK.TRANS64.TRYWAIT P0, [R7+URZ], R2 ;  /* 0x00000002070075a7 */ /* 0x001064000800017f */
[----:B-1----:R-:W-:Y:S05]  /*6a10*/  @!P0 NANOSLEEP.SYNCS 0x989680 ;  /* 0x009896800000895d */ /* 0x002fea0003900000 */
[----:B------:R-:W1:Y:S02]  /*6a20*/  @!P0 SYNCS.PHASECHK.TRANS64 P0, [R7+URZ], R2 ;  /* 0x00000002070085a7 */ /* 0x000e64000800007f */
[----:B-1----:R-:W-:Y:S05]  /*6a30*/  @!P0 BRA `(.L_x_121) ;  /* 0xfffffffc00f08947 */ /* 0x002fea000383ffff */
[----:B------:R-:W-:Y:S05]  /*6a40*/  BRA `(.L_x_146) ;  /* 0xfffffff400187947 */ /* 0x000fea000383ffff */
.L_x_122:
[----:B0-----:R0:W1:Y:S02]  /*6a50*/  SYNCS.PHASECHK.TRANS64.TRYWAIT P0, [R9+URZ], R4 ;  /* 0x00000004090075a7 */ /* 0x001064000800017f */
[----:B-1----:R-:W-:Y:S05]  /*6a60*/  @!P0 NANOSLEEP.SYNCS 0x989680 ;  /* 0x009896800000895d */ /* 0x002fea0003900000 */
[----:B------:R-:W1:Y:S02]  /*6a70*/  @!P0 SYNCS.PHASECHK.TRANS64 P0, [R9+URZ], R4 ;  /* 0x00000004090085a7 */ /* 0x000e64000800007f */
[----:B-1----:R-:W-:Y:S05]  /*6a80*/  @!P0 BRA `(.L_x_122) ;  /* 0xfffffffc00f08947 */ /* 0x002fea000383ffff */
[----:B------:R-:W-:Y:S05]  /*6a90*/  BRA `(.L_x_147) ;  /* 0xfffffff400287947 */ /* 0x000fea000383ffff */
.L_x_123:
[----:B0-----:R0:W1:Y:S02]  /*6aa0*/  SYNCS.PHASECHK.TRANS64.TRYWAIT P0, [R6+URZ], R5 ;  /* 0x00000005060075a7 */ /* 0x001064000800017f */
[----:B-1----:R-:W-:Y:S05]  /*6ab0*/  @!P0 NANOSLEEP.SYNCS 0x989680 ;  /* 0x009896800000895d */ /* 0x002fea0003900000 */
[----:B------:R-:W1:Y:S02]  /*6ac0*/  @!P0 SYNCS.PHASECHK.TRANS64 P0, [R6+URZ], R5 ;  /* 0x00000005060085a7 */ /* 0x000e64000800007f */
[----:B-1----:R-:W-:Y:S05]  /*6ad0*/  @!P0 BRA `(.L_x_123) ;  /* 0xfffffffc00f08947 */ /* 0x002fea000383ffff */
[----:B------:R-:W-:Y:S05]  /*6ae0*/  BRA `(.L_x_148) ;  /* 0xfffffff400387947 */ /* 0x000fea000383ffff */
.L_x_124:
[----:B0-----:R0:W1:Y:S02]  /*6af0*/  SYNCS.PHASECHK.TRANS64.TRYWAIT P0, [R9+URZ], R4 ;  /* 0x00000004090075a7 */ /* 0x001064000800017f */
[----:B-1----:R-:W-:Y:S05]  /*6b00*/  @!P0 NANOSLEEP.SYNCS 0x989680 ;  /* 0x009896800000895d */ /* 0x002fea0003900000 */
[----:B------:R-:W1:Y:S02]  /*6b10*/  @!P0 SYNCS.PHASECHK.TRANS64 P0, [R9+URZ], R4 ;  /* 0x00000004090085a7 */ /* 0x000e64000800007f */
[----:B-1----:R-:W-:Y:S05]  /*6b20*/  @!P0 BRA `(.L_x_124) ;  /* 0xfffffffc00f08947 */ /* 0x002fea000383ffff */
[----:B------:R-:W-:Y:S05]  /*6b30*/  BRA `(.L_x_149) ;  /* 0xfffffff400487947 */ /* 0x000fea000383ffff */
.L_x_125:
[----:B0-----:R0:W1:Y:S02]  /*6b40*/  SYNCS.PHASECHK.TRANS64.TRYWAIT P0, [R6+URZ], R5 ;  /* 0x00000005060075a7 */ /* 0x001064000800017f */
[----:B-1----:R-:W-:Y:S05]  /*6b50*/  @!P0 NANOSLEEP.SYNCS 0x989680 ;  /* 0x009896800000895d */ /* 0x002fea0003900000 */
[----:B------:R-:W1:Y:S02]  /*6b60*/  @!P0 SYNCS.PHASECHK.TRANS64 P0, [R6+URZ], R5 ;  /* 0x00000005060085a7 */ /* 0x000e64000800007f */
[----:B-1----:R-:W-:Y:S05]  /*6b70*/  @!P0 BRA `(.L_x_125) ;  /* 0xfffffffc00f08947 */ /* 0x002fea000383ffff */
[----:B------:R-:W-:Y:S05]  /*6b80*/  BRA `(.L_x_150) ;  /* 0xfffffff400587947 */ /* 0x000fea000383ffff */
.L_x_126:
[----:B0-----:R0:W1:Y:S02]  /*6b90*/  SYNCS.PHASECHK.TRANS64.TRYWAIT P0, [R9+URZ], R4 ;  /* 0x00000004090075a7 */ /* 0x001064000800017f */
[----:B-1----:R-:W-:Y:S05]  /*6ba0*/  @!P0 NANOSLEEP.SYNCS 0x989680 ;  /* 0x009896800000895d */ /* 0x002fea0003900000 */
[----:B------:R-:W1:Y:S02]  /*6bb0*/  @!P0 SYNCS.PHASECHK.TRANS64 P0, [R9+URZ], R4 ;  /* 0x00000004090085a7 */ /* 0x000e64000800007f */
[----:B-1----:R-:W-:Y:S05]  /*6bc0*/  @!P0 BRA `(.L_x_126) ;  /* 0xfffffffc00f08947 */ /* 0x002fea000383ffff */
[----:B------:R-:W-:Y:S05]  /*6bd0*/  BRA `(.L_x_151) ;  /* 0xfffffff400687947 */ /* 0x000fea000383ffff */
.L_x_127:
[----:B0-----:R0:W1:Y:S02]  /*6be0*/  SYNCS.PHASECHK.TRANS64.TRYWAIT P0, [R6+URZ], R5 ;  /* 0x00000005060075a7 */ /* 0x001064000800017f */
[----:B-1----:R-:W-:Y:S05]  /*6bf0*/  @!P0 NANOSLEEP.SYNCS 0x989680 ;  /* 0x009896800000895d */ /* 0x002fea0003900000 */
[----:B------:R-:W1:Y:S02]  /*6c00*/  @!P0 SYNCS.PHASECHK.TRANS64 P0, [R6+URZ], R5 ;  /* 0x00000005060085a7 */ /* 0x000e64000800007f */
[----:B-1----:R-:W-:Y:S05]  /*6c10*/  @!P0 BRA `(.L_x_127) ;  /* 0xfffffffc00f08947 */ /* 0x002fea000383ffff */
[----:B------:R-:W-:Y:S05]  /*6c20*/  BRA `(.L_x_152) ;  /* 0xfffffff400787947 */ /* 0x000fea000383ffff */
.L_x_128:
[----:B0-----:R0:W1:Y:S02]  /*6c30*/  SYNCS.PHASECHK.TRANS64.TRYWAIT P0, [R9+URZ], R4 ;  /* 0x00000004090075a7 */ /* 0x001064000800017f */
[----:B-1----:R-:W-:Y:S05]  /*6c40*/  @!P0 NANOSLEEP.SYNCS 0x989680 ;  /* 0x009896800000895d */ /* 0x002fea0003900000 */
[----:B------:R-:W1:Y:S02]  /*6c50*/  @!P0 SYNCS.PHASECHK.TRANS64 P0, [R9+URZ], R4 ;  /* 0x00000004090085a7 */ /* 0x000e64000800007f */
[----:B-1----:R-:W-:Y:S05]  /*6c60*/  @!P0 BRA `(.L_x_128) ;  /* 0xfffffffc00f08947 */ /* 0x002fea000383ffff */
[----:B------:R-:W-:Y:S05]  /*6c70*/  BRA `(.L_x_153) ;  /* 0xfffffff400887947 */ /* 0x000fea000383ffff */
.L_x_129:
[----:B0-----:R0:W1:Y:S02]  /*6c80*/  SYNCS.PHASECHK.TRANS64.TRYWAIT P0, [R6+URZ], R5 ;  /* 0x00000005060075a7 */ /* 0x001064000800017f */
[----:B-1----:R-:W-:Y:S05]  /*6c90*/  @!P0 NANOSLEEP.SYNCS 0x989680 ;  /* 0x009896800000895d */ /* 0x002fea0003900000 */
[----:B------:R-:W1:Y:S02]  /*6ca0*/  @!P0 SYNCS.PHASECHK.TRANS64 P0, [R6+URZ], R5 ;  /* 0x00000005060085a7 */ /* 0x000e64000800007f */
[----:B-1----:R-:W-:Y:S05]  /*6cb0*/  @!P0 BRA `(.L_x_129) ;  /* 0xfffffffc00f08947 */ /* 0x002fea000383ffff */
[----:B------:R-:W-:Y:S05]  /*6cc0*/  BRA `(.L_x_154) ;  /* 0xfffffff400987947 */ /* 0x000fea000383ffff */
.L_x_130:
[----:B0-----:R0:W1:Y:S02]  /*6cd0*/  SYNCS.PHASECHK.TRANS64.TRYWAIT P0, [R9+URZ], R4 ;  /* 0x00000004090075a7 */ /* 0x001064000800017f */
[----:B-1----:R-:W-:Y:S05]  /*6ce0*/  @!P0 NANOSLEEP.SYNCS 0x989680 ;  /* 0x009896800000895d */ /* 0x002fea0003900000 */
[----:B------:R-:W1:Y:S02]  /*6cf0*/  @!P0 SYNCS.PHASECHK.TRANS64 P0, [R9+URZ], R4 ;  /* 0x00000004090085a7 */ /* 0x000e64000800007f */
[----:B-1----:R-:W-:Y:S05]  /*6d00*/  @!P0 BRA `(.L_x_130) ;  /* 0xfffffffc00f08947 */ /* 0x002fea000383ffff */
[----:B------:R-:W-:Y:S05]  /*6d10*/  BRA `(.L_x_155) ;  /* 0xfffffff400a87947 */ /* 0x000fea000383ffff */
.L_x_131:
[----:B0-----:R0:W1:Y:S02]  /*6d20*/  SYNCS.PHASECHK.TRANS64.TRYWAIT P0, [R6+URZ], R5 ;  /* 0x00000005060075a7 */ /* 0x001064000800017f */
[----:B-1----:R-:W-:Y:S05]  /*6d30*/  @!P0 NANOSLEEP.SYNCS 0x989680 ;  /* 0x009896800000895d */ /* 0x002fea0003900000 */
[----:B------:R-:W1:Y:S02]  /*6d40*/  @!P0 SYNCS.PHASECHK.TRANS64 P0, [R6+URZ], R5 ;  /* 0x00000005060085a7 */ /* 0x000e64000800007f */
[----:B-1----:R-:W-:Y:S05]  /*6d50*/  @!P0 BRA `(.L_x_131) ;  /* 0xfffffffc00f08947 */ /* 0x002fea000383ffff */
[----:B------:R-:W-:Y:S05]  /*6d60*/  BRA `(.L_x_156) ;  /* 0xfffffff400b87947 */ /* 0x000fea000383ffff */
.L_x_132:
[----:B0-----:R0:W1:Y:S02]  /*6d70*/  SYNCS.PHASECHK.TRANS64.TRYWAIT P0, [R9+URZ], R4 ;  /* 0x00000004090075a7 */ /* 0x001064000800017f */
[----:B-1----:R-:W-:Y:S05]  /*6d80*/  @!P0 NANOSLEEP.SYNCS 0x989680 ;  /* 0x009896800000895d */ /* 0x002fea0003900000 */
[----:B------:R-:W1:Y:S02]  /*6d90*/  @!P0 SYNCS.PHASECHK.TRANS64 P0, [R9+URZ], R4 ;  /* 0x00000004090085a7 */ /* 0x000e64000800007f */
[----:B-1----:R-:W-:Y:S05]  /*6da0*/  @!P0 BRA `(.L_x_132) ;  /* 0xfffffffc00f08947 */ /* 0x002fea000383ffff */
[----:B------:R-:W-:Y:S05]  /*6db0*/  BRA `(.L_x_157) ;  /* 0xfffffff400c87947 */ /* 0x000fea000383ffff */
.L_x_133:
[----:B0-----:R0:W1:Y:S02]  /*6dc0*/  SYNCS.PHASECHK.TRANS64.TRYWAIT P0, [R6+URZ], R5 ;  /* 0x00000005060075a7 */ /* 0x001064000800017f */
[----:B-1----:R-:W-:Y:S05]  /*6dd0*/  @!P0 NANOSLEEP.SYNCS 0x989680 ;  /* 0x009896800000895d */ /* 0x002fea0003900000 */
[----:B------:R-:W1:Y:S02]  /*6de0*/  @!P0 SYNCS.PHASECHK.TRANS64 P0, [R6+URZ], R5 ;  /* 0x00000005060085a7 */ /* 0x000e64000800007f */
[----:B-1----:R-:W-:Y:S05]  /*6df0*/  @!P0 BRA `(.L_x_133) ;  /* 0xfffffffc00f08947 */ /* 0x002fea000383ffff */
[----:B------:R-:W-:Y:S05]  /*6e00*/  BRA `(.L_x_158) ;  /* 0xfffffff400d87947 */ /* 0x000fea000383ffff */
.L_x_134:
[----:B0-----:R0:W1:Y:S02]  /*6e10*/  SYNCS.PHASECHK.TRANS64.TRYWAIT P0, [R9+URZ], R4 ;  /* 0x00000004090075a7 */ /* 0x001064000800017f */
[----:B-1----:R-:W-:Y:S05]  /*6e20*/  @!P0 NANOSLEEP.SYNCS 0x989680 ;  /* 0x009896800000895d */ /* 0x002fea0003900000 */
[----:B------:R-:W1:Y:S02]  /*6e30*/  @!P0 SYNCS.PHASECHK.TRANS64 P0, [R9+URZ], R4 ;  /* 0x00000004090085a7 */ /* 0x000e64000800007f */
[----:B-1----:R-:W-:Y:S05]  /*6e40*/  @!P0 BRA `(.L_x_134) ;  /* 0xfffffffc00f08947 */ /* 0x002fea000383ffff */
[----:B------:R-:W-:Y:S05]  /*6e50*/  BRA `(.L_x_159) ;  /* 0xfffffff400e87947 */ /* 0x000fea000383ffff */
.L_x_135:
[----:B0-----:R0:W1:Y:S02]  /*6e60*/  SYNCS.PHASECHK.TRANS64.TRYWAIT P0, [R6+URZ], R5 ;  /* 0x00000005060075a7 */ /* 0x001064000800017f */
[----:B-1----:R-:W-:Y:S05]  /*6e70*/  @!P0 NANOSLEEP.SYNCS 0x989680 ;  /* 0x009896800000895d */ /* 0x002fea0003900000 */
[----:B------:R-:W1:Y:S02]  /*6e80*/  @!P0 SYNCS.PHASECHK.TRANS64 P0, [R6+URZ], R5 ;  /* 0x00000005060085a7 */ /* 0x000e64000800007f */
[----:B-1----:R-:W-:Y:S05]  /*6e90*/  @!P0 BRA `(.L_x_135) ;  /* 0xfffffffc00f08947 */ /* 0x002fea000383ffff */
[----:B------:R-:W-:Y:S05]  /*6ea0*/  BRA `(.L_x_160) ;  /* 0xfffffff400f87947 */ /* 0x000fea000383ffff */
.L_x_136:
[----:B0-----:R0:W1:Y:S02]  /*6eb0*/  SYNCS.PHASECHK.TRANS64.TRYWAIT P0, [R9+URZ], R4 ;  /* 0x00000004090075a7 */ /* 0x001064000800017f */
[----:B-1----:R-:W-:Y:S05]  /*6ec0*/  @!P0 NANOSLEEP.SYNCS 0x989680 ;  /* 0x009896800000895d */ /* 0x002fea0003900000 */
[----:B------:R-:W1:Y:S02]  /*6ed0*/  @!P0 SYNCS.PHASECHK.TRANS64 P0, [R9+URZ], R4 ;  /* 0x00000004090085a7 */ /* 0x000e64000800007f */
[----:B-1----:R-:W-:Y:S05]  /*6ee0*/  @!P0 BRA `(.L_x_136) ;  /* 0xfffffffc00f08947 */ /* 0x002fea000383ffff */
[----:B------:R-:W-:Y:S05]  /*6ef0*/  BRA `(.L_x_161) ;  /* 0xfffffff800087947 */ /* 0x000fea000383ffff */
.L_x_137:
[----:B-1----:R1:W2:Y:S02]  /*6f00*/  SYNCS.PHASECHK.TRANS64.TRYWAIT P0, [R6+URZ], R5 ;  /* 0x00000005060075a7 */ /* 0x0022a4000800017f */
[----:B--2---:R-:W-:Y:S05]  /*6f10*/  @!P0 NANOSLEEP.SYNCS 0x989680 ;  /* 0x009896800000895d */ /* 0x004fea0003900000 */
[----:B------:R-:W2:Y:S02]  /*6f20*/  @!P0 SYNCS.PHASECHK.TRANS64 P0, [R6+URZ], R5 ;  /* 0x00000005060085a7 */ /* 0x000ea4000800007f */
[----:B--2---:R-:W-:Y:S05]  /*6f30*/  @!P0 BRA `(.L_x_137) ;  /* 0xfffffffc00f08947 */ /* 0x004fea000383ffff */
[----:B------:R-:W-:Y:S05]  /*6f40*/  BRA `(.L_x_162) ;  /* 0xfffffff800107947 */ /* 0x000fea000383ffff */
.L_x_163:
[----:B------:R-:W-:-:S00]  /*6f50*/  BRA `(.L_x_163) ;  /* 0xfffffffc00fc7947 */ /* 0x000fc0000383ffff */
[----:B------:R-:W-:-:S00]  /*6f60*/  NOP ;  /* 0x0000000000007918 */ /* 0x000fc00000000000 */
        /* <DEDUP_REMOVED lines=9> */
.L_x_164:


//--------------------- .nv.global.init           --------------------------
	.section	.nv.global.init,"aw",@progbits
.nv.global.init:
	.type		$str$22,@object
	.size		$str$22,($str$23 - $str$22)
$str$22:
        /*0000*/ 	.byte	0x6b, 0x5f, 0x74, 0x69, 0x6c, 0x65, 0x5f, 0x63, 0x6f, 0x75, 0x6e, 0x74, 0x20, 0x3e, 0x3d, 0x20
        /*0010*/ 	.byte	0x31, 0x00
	.type		$str$23,@object
	.size		$str$23,(__unnamed_1 - $str$23)
$str$23:
        /*0012*/ 	.byte	0x2f, 0x74, 0x6d, 0x70, 0x2f, 0x63, 0x75, 0x74, 0x6c, 0x61, 0x73, 0x73, 0x5f, 0x73, 0x77, 0x65
        /*0022*/ 	.byte	0x65, 0x70, 0x5f, 0x73, 0x72, 0x63, 0x2f, 0x69, 0x6e, 0x63, 0x6c, 0x75, 0x64, 0x65, 0x2f, 0x63
        /*0032*/ 	.byte	0x75, 0x74, 0x6c, 0x61, 0x73, 0x73, 0x2f, 0x67, 0x65, 0x6d, 0x6d, 0x2f, 0x63, 0x6f, 0x6c, 0x6c
        /*0042*/ 	.byte	0x65, 0x63, 0x74, 0x69, 0x76, 0x65, 0x2f, 0x73, 0x6d, 0x39, 0x30, 0x5f, 0x6d, 0x6d, 0x61, 0x5f
        /*0052*/ 	.byte	0x74, 0x6d, 0x61, 0x5f, 0x67, 0x6d, 0x6d, 0x61, 0x5f, 0x73, 0x73, 0x5f, 0x77, 0x61, 0x72, 0x70
        /*0062*/ 	.byte	0x73, 0x70, 0x65, 0x63, 0x69, 0x61, 0x6c, 0x69, 0x7a, 0x65, 0x64, 0x2e, 0x68, 0x70, 0x70, 0x00
	.type		__unnamed_1,@object
	.size		__unnamed_1,(.L_0 - __unnamed_1)
__unnamed_1:
        /*0072*/ 	.byte	0x76, 0x6f, 0x69, 0x64, 0x20, 0x63, 0x75, 0x74, 0x6c, 0x61, 0x73, 0x73, 0x3a, 0x3a, 0x67, 0x65
        /* <DEDUP_REMOVED lines=180> */
        /*0bc2*/ 	.byte	0x65, 0x3a, 0x3a, 0x69, 0x64, 0x65, 0x6e, 0x74, 0x69, 0x74, 0x79, 0x5d, 0x00
.L_0:


//--------------------- .nv.shared._ZN7cutlass13device_kernelINS_4gemm6kernel13GemmUniversalIN4cute5tupleIJiiiiEEENS1_10collective13CollectiveMmaINS1_34MainloopSm90TmaGmmaWarpSpecializedILi18ENS5_IJNS4_1CILi2EEESB_NSA_ILi1EEEEEENS1_35KernelTmaWarpSpecializedCooperativeEEENS5_IJNSA_ILi128EEENSA_ILi64EEENSA_ILi32EEEEEENS_6half_tENS5_IJlSC_lEEESK_SL_NS4_8TiledMMAINS4_8MMA_AtomIJNS4_4SM904GMMA25MMA_64x64x16_F32F16F16_SSILNSP_5MajorE0ELSR_0ELNSP_7ScaleInE1ELSS_1EEEEEENS4_6LayoutINS5_IJSB_SC_SC_EEENS5_IJSC_NSA_ILi0EEESX_EEEEENS5_IJNS4_10UnderscoreES10_S10_EEEEENS4_23SM90_TMA_LOAD_MULTICASTENS4_14ComposedLayoutINS4_7SwizzleILi2ELi4ELi3EEENS4_18smem_ptr_flag_bitsILi16EEENSV_INS5_IJNSA_ILi8EEESI_EEENS5_IJSI_SC_EEEEEEEvNS4_8identityES13_S1D_vS1E_EENS_8epilogue10collective6detail29Sm90TmaWarpSpecializedAdapterINS1H_15DefaultEpilogueISK_SL_SL_NS1G_6thread17LinearCombinationISK_Li1EffLNS1L_9ScaleType4KindE0ELNS_15FloatRoundStyleE2ESK_EENS1_15EpilogueDefaultEEEEEvvEEEEvNT_6ParamsE --------------------------
	.section	.nv.shared._ZN7cutlass13device_kernelINS_4gemm6kernel13GemmUniversalIN4cute5tupleIJiiiiEEENS1_10collective13CollectiveMmaINS1_34MainloopSm90TmaGmmaWarpSpecializedILi18ENS5_IJNS4_1CILi2EEESB_NSA_ILi1EEEEEENS1_35KernelTmaWarpSpecializedCooperativeEEENS5_IJNSA_ILi128EEENSA_ILi64EEENSA_ILi32EEEEEENS_6half_tENS5_IJlSC_lEEESK_SL_NS4_8TiledMMAINS4_8MMA_AtomIJNS4_4SM904GMMA25MMA_64x64x16_F32F16F16_SSILNSP_5MajorE0ELSR_0ELNSP_7ScaleInE1ELSS_1EEEEEENS4_6LayoutINS5_IJSB_SC_SC_EEENS5_IJSC_NSA_ILi0EEESX_EEEEENS5_IJNS4_10UnderscoreES10_S10_EEEEENS4_23SM90_TMA_LOAD_MULTICASTENS4_14ComposedLayoutINS4_7SwizzleILi2ELi4ELi3EEENS4_18smem_ptr_flag_bitsILi16EEENSV_INS5_IJNSA_ILi8EEESI_EEENS5_IJSI_SC_EEEEEEEvNS4_8identityES13_S1D_vS1E_EENS_8epilogue10collective6detail29Sm90TmaWarpSpecializedAdapterINS1H_15DefaultEpilogueISK_SL_SL_NS1G_6thread17LinearCombinationISK_Li1EffLNS1L_9ScaleType4KindE0ELNS_15FloatRoundStyleE2ESK_EENS1_15EpilogueDefaultEEEEEvvEEEEvNT_6ParamsE,"aw",@nobits
	.sectionflags	@""
	.align	16
	.zero		1024


//--------------------- .nv.shared.reserved.0     --------------------------
	.section	.nv.shared.reserved.0,"aw",@nobits
	.weak		__nv_reservedSMEM_offset_0_alias
	.size		__nv_reservedSMEM_offset_0_alias, 0, 0
	.other		__nv_reservedSMEM_offset_0_alias,@"STO_CUDA_RESERVED_SHARED STV_DEFAULT"
__nv_reservedSMEM_offset_0_alias:
	.zero		0


//--------------------- .nv.global                --------------------------
	.section	.nv.global,"aw",@nobits
.nv.global:
	.type		_ZN39_INTERNAL_38ecb821_4_k_cu_9d79dec7_33734cute1_E,@object
	.size		_ZN39_INTERNAL_38ecb821_4_k_cu_9d79dec7_33734cute1_E,(_ZN39_INTERNAL_38ecb821_4_k_cu_9d79dec7_33734cuda3std3__45__cpo6cbeginE - _ZN39_INTERNAL_38ecb821_4_k_cu_9d79dec7_33734cute1_E)
_ZN39_INTERNAL_38ecb821_4_k_cu_9d79dec7_33734cute1_E:
	.zero		1
	.type		_ZN39_INTERNAL_38ecb821_4_k_cu_9d79dec7_33734cuda3std3__45__cpo6cbeginE,@object
	.size		_ZN39_INTERNAL_38ecb821_4_k_cu_9d79dec7_33734cuda3std3__45__cpo6cbeginE,(_ZN39_INTERNAL_38ecb821_4_k_cu_9d79dec7_33734cuda3std3__48in_placeE - _ZN39_INTERNAL_38ecb821_4_k_cu_9d79dec7_33734cuda3std3__45__cpo6cbeginE)
_ZN39_INTERNAL_38ecb821_4_k_cu_9d79dec7_33734cuda3std3__45__cpo6cbeginE:
	.zero		1
	.type		_ZN39_INTERNAL_38ecb821_4_k_cu_9d79dec7_33734cuda3std3__48in_placeE,@object
	.size		_ZN39_INTERNAL_38ecb821_4_k_cu_9d79dec7_33734cuda3std3__48in_placeE,(_ZN39_INTERNAL_38ecb821_4_k_cu_9d79dec7_33734cuda3std6ranges3__45__cpo9iter_moveE - _ZN39_INTERNAL_38ecb821_4_k_cu_9d79dec7_33734cuda3std3__48in_placeE)
_ZN39_INTERNAL_38ecb821_4_k_cu_9d79dec7_33734cuda3std3__48in_placeE:
	.zero		1
	.type		_ZN39_INTERNAL_38ecb821_4_k_cu_9d79dec7_33734cuda3std6ranges3__45__cpo9iter_moveE,@object
	.size		_ZN39_INTERNAL_38ecb821_4_k_cu_9d79dec7_33734cuda3std6ranges3__45__cpo9iter_moveE,(_ZN39_INTERNAL_38ecb821_4_k_cu_9d79dec7_33734cuda3std3__45__cpo5beginE - _ZN39_INTERNAL_38ecb821_4_k_cu_9d79dec7_33734cuda3std6ranges3__45__cpo9iter_moveE)
_ZN39_INTERNAL_38ecb821_4_k_cu_9d79dec7_33734cuda3std6ranges3__45__cpo9iter_moveE:
	.zero		1
	.type		_ZN39_INTERNAL_38ecb821_4_k_cu_9d79dec7_33734cuda3std3__45__cpo5beginE,@object
	.size		_ZN39_INTERNAL_38ecb821_4_k_cu_9d79dec7_33734cuda3std3__45__cpo5beginE,(_ZN39_INTERNAL_38ecb821_4_k_cu_9d79dec7_33734cuda3std3__441_GLOBAL__N__38ecb821_4_k_cu_9d79dec7_33736ignoreE - _ZN39_INTERNAL_38ecb821_4_k_cu_9d79dec7_33734cuda3std3__45__cpo5beginE)
_ZN39_INTERNAL_38ecb821_4_k_cu_9d79dec7_33734cuda3std3__45__cpo5beginE:
	.zero		1
	.type		_ZN39_INTERNAL_38ecb821_4_k_cu_9d79dec7_33734cuda3std3__441_GLOBAL__N__38ecb821_4_k_cu_9d79dec7_33736ignoreE,@object
	.size		_ZN39_INTERNAL_38ecb821_4_k_cu_9d79dec7_33734cuda3std3__441_GLOBAL__N__38ecb821_4_k_cu_9d79dec7_33736ignoreE,(_ZN39_INTERNAL_38ecb821_4_k_cu_9d79dec7_33734cute7productE - _ZN39_INTERNAL_38ecb821_4_k_cu_9d79dec7_33734cuda3std3__441_GLOBAL__N__38ecb821_4_k_cu_9d79dec7_33736ignoreE)
_ZN39_INTERNAL_38ecb821_4_k_cu_9d79dec7_33734cuda3std3__441_GLOBAL__N__38ecb821_4_k_cu_9d79dec7_33736ignoreE:
	.zero		1
	.type		_ZN39_INTERNAL_38ecb821_4_k_cu_9d79dec7_33734cute7productE,@object
	.size		_ZN39_INTERNAL_38ecb821_4_k_cu_9d79dec7_33734cute7productE,(_ZN39_INTERNAL_38ecb821_4_k_cu_9d79dec7_33734cuda3std3__45__cpo3endE - _ZN39_INTERNAL_38ecb821_4_k_cu_9d79dec7_33734cute7productE)
_ZN39_INTERNAL_38ecb821_4_k_cu_9d79dec7_33734cute7productE:
	.zero		1
	.type		_ZN39_INTERNAL_38ecb821_4_k_cu_9d79dec7_33734cuda3std3__45__cpo3endE,@object
	.size		_ZN39_INTERNAL_38ecb821_4_k_cu_9d79dec7_33734cuda3std3__45__cpo3endE,(_ZN39_INTERNAL_38ecb821_4_k_cu_9d79dec7_33734cuda3std3__419piecewise_constructE - _ZN39_INTERNAL_38ecb821_4_k_cu_9d79dec7_33734cuda3std3__45__cpo3endE)
_ZN39_INTERNAL_38ecb821_4_k_cu_9d79dec7_33734cuda3std3__45__cpo3endE:
	.zero		1
	.type		_ZN39_INTERNAL_38ecb821_4_k_cu_9d79dec7_33734cuda3std3__419piecewise_constructE,@object
	.size		_ZN39_INTERNAL_38ecb821_4_k_cu_9d79dec7_33734cuda3std3__419piecewise_constructE,(_ZN39_INTERNAL_38ecb821_4_k_cu_9d79dec7_33734cuda3std3__45__cpo4cendE - _ZN39_INTERNAL_38ecb821_4_k_cu_9d79dec7_33734cuda3std3__419piecewise_constructE)
_ZN39_INTERNAL_38ecb821_4_k_cu_9d79dec7_33734cuda3std3__419piecewise_constructE:
	.zero		1
	.type		_ZN39_INTERNAL_38ecb821_4_k_cu_9d79dec7_33734cuda3std3__45__cpo4cendE,@object
	.size		_ZN39_INTERNAL_38ecb821_4_k_cu_9d79dec7_33734cuda3std3__45__cpo4cendE,(_ZN39_INTERNAL_38ecb821_4_k_cu_9d79dec7_33734cuda3std6ranges3__45__cpo4swapE - _ZN39_INTERNAL_38ecb821_4_k_cu_9d79dec7_33734cuda3std3__45__cpo4cendE)
_ZN39_INTERNAL_38ecb821_4_k_cu_9d79dec7_33734cuda3std3__45__cpo4cendE:
	.zero		1
	.type		_ZN39_INTERNAL_38ecb821_4_k_cu_9d79dec7_33734cuda3std6ranges3__45__cpo4swapE,@object
	.size		_ZN39_INTERNAL_38ecb821_4_k_cu_9d79dec7_33734cuda3std6ranges3__45__cpo4swapE,(.L_8 - _ZN39_INTERNAL_38ecb821_4_k_cu_9d79dec7_33734cuda3std6ranges3__45__cpo4swapE)
_ZN39_INTERNAL_38ecb821_4_k_cu_9d79dec7_33734cuda3std6ranges3__45__cpo4swapE:
	.zero		1
.L_8:


//--------------------- .nv.constant0._ZN7cutlass13device_kernelINS_4gemm6kernel13GemmUniversalIN4cute5tupleIJiiiiEEENS1_10collective13CollectiveMmaINS1_34MainloopSm90TmaGmmaWarpSpecializedILi18ENS5_IJNS4_1CILi2EEESB_NSA_ILi1EEEEEENS1_35KernelTmaWarpSpecializedCooperativeEEENS5_IJNSA_ILi128EEENSA_ILi64EEENSA_ILi32EEEEEENS_6half_tENS5_IJlSC_lEEESK_SL_NS4_8TiledMMAINS4_8MMA_AtomIJNS4_4SM904GMMA25MMA_64x64x16_F32F16F16_SSILNSP_5MajorE0ELSR_0ELNSP_7ScaleInE1ELSS_1EEEEEENS4_6LayoutINS5_IJSB_SC_SC_EEENS5_IJSC_NSA_ILi0EEESX_EEEEENS5_IJNS4_10UnderscoreES10_S10_EEEEENS4_23SM90_TMA_LOAD_MULTICASTENS4_14ComposedLayoutINS4_7SwizzleILi2ELi4ELi3EEENS4_18smem_ptr_flag_bitsILi16EEENSV_INS5_IJNSA_ILi8EEESI_EEENS5_IJSI_SC_EEEEEEEvNS4_8identityES13_S1D_vS1E_EENS_8epilogue10collective6detail29Sm90TmaWarpSpecializedAdapterINS1H_15DefaultEpilogueISK_SL_SL_NS1G_6thread17LinearCombinationISK_Li1EffLNS1L_9ScaleType4KindE0ELNS_15FloatRoundStyleE2ESK_EENS1_15EpilogueDefaultEEEEEvvEEEEvNT_6ParamsE --------------------------
	.section	.nv.constant0._ZN7cutlass13device_kernelINS_4gemm6kernel13GemmUniversalIN4cute5tupleIJiiiiEEENS1_10collective13CollectiveMmaINS1_34MainloopSm90TmaGmmaWarpSpecializedILi18ENS5_IJNS4_1CILi2EEESB_NSA_ILi1EEEEEENS1_35KernelTmaWarpSpecializedCooperativeEEENS5_IJNSA_ILi128EEENSA_ILi64EEENSA_ILi32EEEEEENS_6half_tENS5_IJlSC_lEEESK_SL_NS4_8TiledMMAINS4_8MMA_AtomIJNS4_4SM904GMMA25MMA_64x64x16_F32F16F16_SSILNSP_5MajorE0ELSR_0ELNSP_7ScaleInE1ELSS_1EEEEEENS4_6LayoutINS5_IJSB_SC_SC_EEENS5_IJSC_NSA_ILi0EEESX_EEEEENS5_IJNS4_10UnderscoreES10_S10_EEEEENS4_23SM90_TMA_LOAD_MULTICASTENS4_14ComposedLayoutINS4_7SwizzleILi2ELi4ELi3EEENS4_18smem_ptr_flag_bitsILi16EEENSV_INS5_IJNSA_ILi8EEESI_EEENS5_IJSI_SC_EEEEEEEvNS4_8identityES13_S1D_vS1E_EENS_8epilogue10collective6detail29Sm90TmaWarpSpecializedAdapterINS1H_15DefaultEpilogueISK_SL_SL_NS1G_6thread17LinearCombinationISK_Li1EffLNS1L_9ScaleType4KindE0ELNS_15FloatRoundStyleE2ESK_EENS1_15EpilogueDefaultEEEEEvvEEEEvNT_6ParamsE,"a",@progbits
	.sectionflags	@""
	.align	4
.nv.constant0._ZN7cutlass13device_kernelINS_4gemm6kernel13GemmUniversalIN4cute5tupleIJiiiiEEENS1_10collective13CollectiveMmaINS1_34MainloopSm90TmaGmmaWarpSpecializedILi18ENS5_IJNS4_1CILi2EEESB_NSA_ILi1EEEEEENS1_35KernelTmaWarpSpecializedCooperativeEEENS5_IJNSA_ILi128EEENSA_ILi64EEENSA_ILi32EEEEEENS_6half_tENS5_IJlSC_lEEESK_SL_NS4_8TiledMMAINS4_8MMA_AtomIJNS4_4SM904GMMA25MMA_64x64x16_F32F16F16_SSILNSP_5MajorE0ELSR_0ELNSP_7ScaleInE1ELSS_1EEEEEENS4_6LayoutINS5_IJSB_SC_SC_EEENS5_IJSC_NSA_ILi0EEESX_EEEEENS5_IJNS4_10UnderscoreES10_S10_EEEEENS4_23SM90_TMA_LOAD_MULTICASTENS4_14ComposedLayoutINS4_7SwizzleILi2ELi4ELi3EEENS4_18smem_ptr_flag_bitsILi16EEENSV_INS5_IJNSA_ILi8EEESI_EEENS5_IJSI_SC_EEEEEEEvNS4_8identityES13_S1D_vS1E_EENS_8epilogue10collective6detail29Sm90TmaWarpSpecializedAdapterINS1H_15DefaultEpilogueISK_SL_SL_NS1G_6thread17LinearCombinationISK_Li1EffLNS1L_9ScaleType4KindE0ELNS_15FloatRoundStyleE2ESK_EENS1_15EpilogueDefaultEEEEEvvEEEEvNT_6ParamsE:
	.zero		1664


//--------------------- SYMBOLS --------------------------

	.type		.nv.reservedSmem.offset0,@object
	.size		.nv.reservedSmem.offset0,0x4
	.type		__assertfail,@function
